// auto-generated by cutlass_sweep.gemm — config: {"arch": "sm_100", "cluster_m": 2, "cluster_n": 4, "dtype": "mxfp8_e4m3", "dtype_b": "mxfp8_e4m3", "layout": "nt", "stages": 0, "tile_k": 256, "tile_m": 256, "tile_n": 64}
#include "cutlass/cutlass.h"
#include "cutlass/gemm/collective/collective_builder.hpp"
#include "cutlass/gemm/device/gemm_universal_adapter.h"
#include "cutlass/gemm/kernel/gemm_universal.hpp"
#include "cutlass/epilogue/collective/collective_builder.hpp"

using ElemA = cutlass::mx_float8_t<cutlass::float_e4m3_t>;
using ElemB = cutlass::mx_float8_t<cutlass::float_e4m3_t>;
using ElemCD = cutlass::bfloat16_t;
using Acc  = float;
using TileShape    = cute::Shape<cute::_256, cute::_64, cute::_256>;
using ClusterShape = cute::Shape<cute::_2, cute::_4, cute::_1>;

using CollectiveEpilogue = typename cutlass::epilogue::collective::CollectiveBuilder<
    cutlass::arch::Sm100, cutlass::arch::OpClassTensorOp,
    TileShape, ClusterShape,
    cutlass::epilogue::collective::EpilogueTileAuto,
    Acc, Acc,
    ElemCD, cutlass::layout::RowMajor, 128 / cutlass::sizeof_bits<ElemCD>::value,
    ElemCD, cutlass::layout::RowMajor, 128 / cutlass::sizeof_bits<ElemCD>::value,
    cutlass::epilogue::collective::EpilogueScheduleAuto
  >::CollectiveOp;

using CollectiveMainloop = typename cutlass::gemm::collective::CollectiveBuilder<
    cutlass::arch::Sm100, cutlass::arch::OpClassBlockScaledTensorOp,
    ElemA, cutlass::layout::RowMajor, 32,
    ElemB, cutlass::layout::ColumnMajor, 32,
    Acc,
    TileShape, ClusterShape,
    cutlass::gemm::collective::StageCountAutoCarveout<static_cast<int>(sizeof(typename CollectiveEpilogue::SharedStorage))>,
    cutlass::gemm::collective::KernelScheduleAuto
  >::CollectiveOp;

using GemmKernel = cutlass::gemm::kernel::GemmUniversal<
    cute::Shape<int,int,int,int>,
    CollectiveMainloop,
    CollectiveEpilogue
>;
using Gemm = cutlass::gemm::device::GemmUniversalAdapter<GemmKernel>;

// Force the device kernel symbol into the cubin without needing a host main.
auto* _anchor = &cutlass::device_kernel<GemmKernel>;


// ===== COMPILED SASS (sm_100a) =====

	.target	sm_100a

	.elftype	@"ET_EXEC"


//--------------------- .note.nv.tkinfo           --------------------------
	.section	.note.nv.tkinfo,"",@"SHT_NOTE"
	.sectionflags	@"SHF_NOTE_NV_TKINFO"
	.tkinfo
        /*0018*/ 	.word	0x00000002
        /*0030*/ 	.string	""
        /*0030*/ 	.string	"ptxas"
        /*0030*/ 	.string	"Cuda compilation tools, release 13.0, V13.0.88"
        /*0030*/ 	.string	"Build cuda_13.0.r13.0/compiler.36424714_0"
        /*0030*/ 	.string	"-arch sm_100a -m 64 "



//--------------------- .note.nv.cuinfo           --------------------------
	.section	.note.nv.cuinfo,"",@"SHT_NOTE"
	.sectionflags	@"SHF_NOTE_NV_CUINFO"
        /*0018*/ 	.short	0x0002
        /*001a*/ 	.short	0x0064
        /*001c*/ 	.short	0x0082
	.zero		2


//--------------------- .nv.info                  --------------------------
	.section	.nv.info,"",@"SHT_CUDA_INFO"
	.align	4


	//----- nvinfo : EIATTR_REGCOUNT
	.align		4
        /*0000*/ 	.byte	0x04, 0x2f
        /*0002*/ 	.short	(.L_19 - .L_18)
	.align		4
.L_18:
        /*0004*/ 	.word	index@(_ZN7cutlass13device_kernelINS_4gemm6kernel13GemmUniversalIN4cute5tupleIJiiiiEEENS1_10collective13CollectiveMmaINS1_46MainloopSm100TmaUmmaWarpSpecializedBlockScaledILi4ELi2ELi2ENS5_IJNS4_1CILi2EEENSA_ILi4EEENSA_ILi1EEEEEEEENS5_IJNSA_ILi256EEENSA_ILi64EEESG_EEENS5_IJNS_12float_e4m3_tENS_13float_ue8m0_tEEEENS5_IJNS5_IJlSD_lEEENS4_6LayoutINS5_IJNS5_IJNS5_IJNSA_ILi32EEESC_EEEiEEESQ_NS5_IJSD_iEEEEEENS5_IJNS5_IJNS5_IJNSA_ILi16EEESC_EEEiEEENS5_IJNS5_IJNSA_ILi0EEESD_EEENSA_ILi512EEEEEENS5_IJSW_iEEEEEEEEEEESL_S13_NS4_8TiledMMAINS4_8MMA_AtomIJNS4_27SM100_MMA_MXF8F6F4_2x1SM_SSISJ_SJ_fSK_Li256ELi64ELNS4_4UMMA5MajorE0ELS18_0ELNS17_7ScaleInE0ELS19_0EEEEEENSN_INS5_IJSD_SD_SD_EEENS5_IJSW_SW_SW_EEEEENS5_IJNS4_10UnderscoreES1F_S1F_EEEEENS5_IJNS4_28SM100_TMA_2SM_LOAD_MULTICASTES1I_EEENS5_IJNS4_14ComposedLayoutINS4_7SwizzleILi3ELi4ELi3EEENS4_18smem_ptr_flag_bitsILi8EEENSN_INS5_IJNSA_ILi8EEENSA_ILi128EEEEEENS5_IJS1Q_SD_EEEEEEENSN_INS5_IJNS5_IJNS5_IJSP_SD_EEENS5_IJSO_SD_EEEEEESD_NS5_IJSC_SB_EEEEEENS5_IJNS5_IJNS5_IJSU_SY_EEESX_EEESW_NS5_IJSD_SY_EEEEEEEEEEEvNS4_8identityENS5_IJNS4_18SM100_TMA_2SM_LOADES1I_EEES25_vS26_EENS_8epilogue10collective18CollectiveEpilogueINS2A_23Sm100TmaWarpSpecializedILi3ELi2ELi32ELb1ELb0EEEJNS5_IJS1Q_SH_SG_EEENS5_IJNSN_IS1Q_SD_EENSN_ISO_SD_EEEEENS_10bfloat16_tESM_S2J_SM_NS2A_6fusion15FusionCallbacksIS2E_NS2K_17LinearCombinationIS2J_fS2J_fLNS_15FloatRoundStyleE2EEES2F_S2I_JEEENS4_5SM1004TMEM4LOAD26SM100_TMEM_LOAD_32dp32b32xENS4_13SM90_TMA_LOADENS1K_INS1L_ILi2ELi4ELi3EEENS1N_ILi16EEENSN_INS5_IJS1P_SO_EEES1W_EEEENS4_39AutoVectorizingCopyWithAssumedAlignmentILi128EEENS4_14SM90_TMA_STOREES2Z_S31_S31_EEEvvEEEEvNT_6ParamsE)
        /*0008*/ 	.word	0x0000007b


	//----- nvinfo : EIATTR_FRAME_SIZE
	.align		4
.L_19:
        /*000c*/ 	.byte	0x04, 0x11
        /*000e*/ 	.short	(.L_21 - .L_20)
	.align		4
.L_20:
        /*0010*/ 	.word	index@($__internal_2_$__cuda_sm10x_tcgen05_guardrail_trap_unallocated_columns_being_dealloced)
        /*0014*/ 	.word	0x00000000


	//----- nvinfo : EIATTR_FRAME_SIZE
	.align		4
.L_21:
        /*0018*/ 	.byte	0x04, 0x11
        /*001a*/ 	.short	(.L_23 - .L_22)
	.align		4
.L_22:
        /*001c*/ 	.word	index@($__internal_1_$__cuda_sm10x_tcgen05_guardrail_trap_phase_invalid_during_alloc)
        /*0020*/ 	.word	0x00000000


	//----- nvinfo : EIATTR_FRAME_SIZE
	.align		4
.L_23:
        /*0024*/ 	.byte	0x04, 0x11
        /*0026*/ 	.short	(.L_25 - .L_24)
	.align		4
.L_24:
        /*0028*/ 	.word	index@($__internal_0_$__cuda_sm10x_tcgen05_guardrail_trap_col_being_dealloced_not_returned_by_alloc)
        /*002c*/ 	.word	0x00000000


	//----- nvinfo : EIATTR_FRAME_SIZE
	.align		4
.L_25:
        /*0030*/ 	.byte	0x04, 0x11
        /*0032*/ 	.short	(.L_27 - .L_26)
	.align		4
.L_26:
        /*0034*/ 	.word	index@(_ZN7cutlass13device_kernelINS_4gemm6kernel13GemmUniversalIN4cute5tupleIJiiiiEEENS1_10collective13CollectiveMmaINS1_46MainloopSm100TmaUmmaWarpSpecializedBlockScaledILi4ELi2ELi2ENS5_IJNS4_1CILi2EEENSA_ILi4EEENSA_ILi1EEEEEEEENS5_IJNSA_ILi256EEENSA_ILi64EEESG_EEENS5_IJNS_12float_e4m3_tENS_13float_ue8m0_tEEEENS5_IJNS5_IJlSD_lEEENS4_6LayoutINS5_IJNS5_IJNS5_IJNSA_ILi32EEESC_EEEiEEESQ_NS5_IJSD_iEEEEEENS5_IJNS5_IJNS5_IJNSA_ILi16EEESC_EEEiEEENS5_IJNS5_IJNSA_ILi0EEESD_EEENSA_ILi512EEEEEENS5_IJSW_iEEEEEEEEEEESL_S13_NS4_8TiledMMAINS4_8MMA_AtomIJNS4_27SM100_MMA_MXF8F6F4_2x1SM_SSISJ_SJ_fSK_Li256ELi64ELNS4_4UMMA5MajorE0ELS18_0ELNS17_7ScaleInE0ELS19_0EEEEEENSN_INS5_IJSD_SD_SD_EEENS5_IJSW_SW_SW_EEEEENS5_IJNS4_10UnderscoreES1F_S1F_EEEEENS5_IJNS4_28SM100_TMA_2SM_LOAD_MULTICASTES1I_EEENS5_IJNS4_14ComposedLayoutINS4_7SwizzleILi3ELi4ELi3EEENS4_18smem_ptr_flag_bitsILi8EEENSN_INS5_IJNSA_ILi8EEENSA_ILi128EEEEEENS5_IJS1Q_SD_EEEEEEENSN_INS5_IJNS5_IJNS5_IJSP_SD_EEENS5_IJSO_SD_EEEEEESD_NS5_IJSC_SB_EEEEEENS5_IJNS5_IJNS5_IJSU_SY_EEESX_EEESW_NS5_IJSD_SY_EEEEEEEEEEEvNS4_8identityENS5_IJNS4_18SM100_TMA_2SM_LOADES1I_EEES25_vS26_EENS_8epilogue10collective18CollectiveEpilogueINS2A_23Sm100TmaWarpSpecializedILi3ELi2ELi32ELb1ELb0EEEJNS5_IJS1Q_SH_SG_EEENS5_IJNSN_IS1Q_SD_EENSN_ISO_SD_EEEEENS_10bfloat16_tESM_S2J_SM_NS2A_6fusion15FusionCallbacksIS2E_NS2K_17LinearCombinationIS2J_fS2J_fLNS_15FloatRoundStyleE2EEES2F_S2I_JEEENS4_5SM1004TMEM4LOAD26SM100_TMEM_LOAD_32dp32b32xENS4_13SM90_TMA_LOADENS1K_INS1L_ILi2ELi4ELi3EEENS1N_ILi16EEENSN_INS5_IJS1P_SO_EEES1W_EEEENS4_39AutoVectorizingCopyWithAssumedAlignmentILi128EEENS4_14SM90_TMA_STOREES2Z_S31_S31_EEEvvEEEEvNT_6ParamsE)
        /*0038*/ 	.word	0x00000000


	//----- nvinfo : EIATTR_MIN_STACK_SIZE
	.align		4
.L_27:
        /*003c*/ 	.byte	0x04, 0x12
        /*003e*/ 	.short	(.L_29 - .L_28)
	.align		4
.L_28:
        /*0040*/ 	.word	index@(_ZN7cutlass13device_kernelINS_4gemm6kernel13GemmUniversalIN4cute5tupleIJiiiiEEENS1_10collective13CollectiveMmaINS1_46MainloopSm100TmaUmmaWarpSpecializedBlockScaledILi4ELi2ELi2ENS5_IJNS4_1CILi2EEENSA_ILi4EEENSA_ILi1EEEEEEEENS5_IJNSA_ILi256EEENSA_ILi64EEESG_EEENS5_IJNS_12float_e4m3_tENS_13float_ue8m0_tEEEENS5_IJNS5_IJlSD_lEEENS4_6LayoutINS5_IJNS5_IJNS5_IJNSA_ILi32EEESC_EEEiEEESQ_NS5_IJSD_iEEEEEENS5_IJNS5_IJNS5_IJNSA_ILi16EEESC_EEEiEEENS5_IJNS5_IJNSA_ILi0EEESD_EEENSA_ILi512EEEEEENS5_IJSW_iEEEEEEEEEEESL_S13_NS4_8TiledMMAINS4_8MMA_AtomIJNS4_27SM100_MMA_MXF8F6F4_2x1SM_SSISJ_SJ_fSK_Li256ELi64ELNS4_4UMMA5MajorE0ELS18_0ELNS17_7ScaleInE0ELS19_0EEEEEENSN_INS5_IJSD_SD_SD_EEENS5_IJSW_SW_SW_EEEEENS5_IJNS4_10UnderscoreES1F_S1F_EEEEENS5_IJNS4_28SM100_TMA_2SM_LOAD_MULTICASTES1I_EEENS5_IJNS4_14ComposedLayoutINS4_7SwizzleILi3ELi4ELi3EEENS4_18smem_ptr_flag_bitsILi8EEENSN_INS5_IJNSA_ILi8EEENSA_ILi128EEEEEENS5_IJS1Q_SD_EEEEEEENSN_INS5_IJNS5_IJNS5_IJSP_SD_EEENS5_IJSO_SD_EEEEEESD_NS5_IJSC_SB_EEEEEENS5_IJNS5_IJNS5_IJSU_SY_EEESX_EEESW_NS5_IJSD_SY_EEEEEEEEEEEvNS4_8identityENS5_IJNS4_18SM100_TMA_2SM_LOADES1I_EEES25_vS26_EENS_8epilogue10collective18CollectiveEpilogueINS2A_23Sm100TmaWarpSpecializedILi3ELi2ELi32ELb1ELb0EEEJNS5_IJS1Q_SH_SG_EEENS5_IJNSN_IS1Q_SD_EENSN_ISO_SD_EEEEENS_10bfloat16_tESM_S2J_SM_NS2A_6fusion15FusionCallbacksIS2E_NS2K_17LinearCombinationIS2J_fS2J_fLNS_15FloatRoundStyleE2EEES2F_S2I_JEEENS4_5SM1004TMEM4LOAD26SM100_TMEM_LOAD_32dp32b32xENS4_13SM90_TMA_LOADENS1K_INS1L_ILi2ELi4ELi3EEENS1N_ILi16EEENSN_INS5_IJS1P_SO_EEES1W_EEEENS4_39AutoVectorizingCopyWithAssumedAlignmentILi128EEENS4_14SM90_TMA_STOREES2Z_S31_S31_EEEvvEEEEvNT_6ParamsE)
        /*0044*/ 	.word	0x00000000
.L_29:


//--------------------- .nv.compat                --------------------------
	.section	.nv.compat,"",@"SHT_CUDA_COMPAT_INFO"
	.align	4
        /*0000*/ 	.byte	0x02, 0x09, 0x01, 0x00, 0x02, 0x02, 0x02, 0x00, 0x02, 0x05, 0x05, 0x00, 0x03, 0x07, 0x01, 0x01
        /*0010*/ 	.byte	0x02, 0x03, 0x01, 0x00, 0x02, 0x06, 0x01, 0x00, 0x04, 0x0b, 0x08, 0x00, 0x09, 0x00, 0x00, 0x00
        /*0020*/ 	.byte	0x00, 0x00, 0x00, 0x00


//--------------------- .nv.info._ZN7cutlass13device_kernelINS_4gemm6kernel13GemmUniversalIN4cute5tupleIJiiiiEEENS1_10collective13CollectiveMmaINS1_46MainloopSm100TmaUmmaWarpSpecializedBlockScaledILi4ELi2ELi2ENS5_IJNS4_1CILi2EEENSA_ILi4EEENSA_ILi1EEEEEEEENS5_IJNSA_ILi256EEENSA_ILi64EEESG_EEENS5_IJNS_12float_e4m3_tENS_13float_ue8m0_tEEEENS5_IJNS5_IJlSD_lEEENS4_6LayoutINS5_IJNS5_IJNS5_IJNSA_ILi32EEESC_EEEiEEESQ_NS5_IJSD_iEEEEEENS5_IJNS5_IJNS5_IJNSA_ILi16EEESC_EEEiEEENS5_IJNS5_IJNSA_ILi0EEESD_EEENSA_ILi512EEEEEENS5_IJSW_iEEEEEEEEEEESL_S13_NS4_8TiledMMAINS4_8MMA_AtomIJNS4_27SM100_MMA_MXF8F6F4_2x1SM_SSISJ_SJ_fSK_Li256ELi64ELNS4_4UMMA5MajorE0ELS18_0ELNS17_7ScaleInE0ELS19_0EEEEEENSN_INS5_IJSD_SD_SD_EEENS5_IJSW_SW_SW_EEEEENS5_IJNS4_10UnderscoreES1F_S1F_EEEEENS5_IJNS4_28SM100_TMA_2SM_LOAD_MULTICASTES1I_EEENS5_IJNS4_14ComposedLayoutINS4_7SwizzleILi3ELi4ELi3EEENS4_18smem_ptr_flag_bitsILi8EEENSN_INS5_IJNSA_ILi8EEENSA_ILi128EEEEEENS5_IJS1Q_SD_EEEEEEENSN_INS5_IJNS5_IJNS5_IJSP_SD_EEENS5_IJSO_SD_EEEEEESD_NS5_IJSC_SB_EEEEEENS5_IJNS5_IJNS5_IJSU_SY_EEESX_EEESW_NS5_IJSD_SY_EEEEEEEEEEEvNS4_8identityENS5_IJNS4_18SM100_TMA_2SM_LOADES1I_EEES25_vS26_EENS_8epilogue10collective18CollectiveEpilogueINS2A_23Sm100TmaWarpSpecializedILi3ELi2ELi32ELb1ELb0EEEJNS5_IJS1Q_SH_SG_EEENS5_IJNSN_IS1Q_SD_EENSN_ISO_SD_EEEEENS_10bfloat16_tESM_S2J_SM_NS2A_6fusion15FusionCallbacksIS2E_NS2K_17LinearCombinationIS2J_fS2J_fLNS_15FloatRoundStyleE2EEES2F_S2I_JEEENS4_5SM1004TMEM4LOAD26SM100_TMEM_LOAD_32dp32b32xENS4_13SM90_TMA_LOADENS1K_INS1L_ILi2ELi4ELi3EEENS1N_ILi16EEENSN_INS5_IJS1P_SO_EEES1W_EEEENS4_39AutoVectorizingCopyWithAssumedAlignmentILi128EEENS4_14SM90_TMA_STOREES2Z_S31_S31_EEEvvEEEEvNT_6ParamsE --------------------------
	.section	.nv.info._ZN7cutlass13device_kernelINS_4gemm6kernel13GemmUniversalIN4cute5tupleIJiiiiEEENS1_10collective13CollectiveMmaINS1_46MainloopSm100TmaUmmaWarpSpecializedBlockScaledILi4ELi2ELi2ENS5_IJNS4_1CILi2EEENSA_ILi4EEENSA_ILi1EEEEEEEENS5_IJNSA_ILi256EEENSA_ILi64EEESG_EEENS5_IJNS_12float_e4m3_tENS_13float_ue8m0_tEEEENS5_IJNS5_IJlSD_lEEENS4_6LayoutINS5_IJNS5_IJNS5_IJNSA_ILi32EEESC_EEEiEEESQ_NS5_IJSD_iEEEEEENS5_IJNS5_IJNS5_IJNSA_ILi16EEESC_EEEiEEENS5_IJNS5_IJNSA_ILi0EEESD_EEENSA_ILi512EEEEEENS5_IJSW_iEEEEEEEEEEESL_S13_NS4_8TiledMMAINS4_8MMA_AtomIJNS4_27SM100_MMA_MXF8F6F4_2x1SM_SSISJ_SJ_fSK_Li256ELi64ELNS4_4UMMA5MajorE0ELS18_0ELNS17_7ScaleInE0ELS19_0EEEEEENSN_INS5_IJSD_SD_SD_EEENS5_IJSW_SW_SW_EEEEENS5_IJNS4_10UnderscoreES1F_S1F_EEEEENS5_IJNS4_28SM100_TMA_2SM_LOAD_MULTICASTES1I_EEENS5_IJNS4_14ComposedLayoutINS4_7SwizzleILi3ELi4ELi3EEENS4_18smem_ptr_flag_bitsILi8EEENSN_INS5_IJNSA_ILi8EEENSA_ILi128EEEEEENS5_IJS1Q_SD_EEEEEEENSN_INS5_IJNS5_IJNS5_IJSP_SD_EEENS5_IJSO_SD_EEEEEESD_NS5_IJSC_SB_EEEEEENS5_IJNS5_IJNS5_IJSU_SY_EEESX_EEESW_NS5_IJSD_SY_EEEEEEEEEEEvNS4_8identityENS5_IJNS4_18SM100_TMA_2SM_LOADES1I_EEES25_vS26_EENS_8epilogue10collective18CollectiveEpilogueINS2A_23Sm100TmaWarpSpecializedILi3ELi2ELi32ELb1ELb0EEEJNS5_IJS1Q_SH_SG_EEENS5_IJNSN_IS1Q_SD_EENSN_ISO_SD_EEEEENS_10bfloat16_tESM_S2J_SM_NS2A_6fusion15FusionCallbacksIS2E_NS2K_17LinearCombinationIS2J_fS2J_fLNS_15FloatRoundStyleE2EEES2F_S2I_JEEENS4_5SM1004TMEM4LOAD26SM100_TMEM_LOAD_32dp32b32xENS4_13SM90_TMA_LOADENS1K_INS1L_ILi2ELi4ELi3EEENS1N_ILi16EEENSN_INS5_IJS1P_SO_EEES1W_EEEENS4_39AutoVectorizingCopyWithAssumedAlignmentILi128EEENS4_14SM90_TMA_STOREES2Z_S31_S31_EEEvvEEEEvNT_6ParamsE,"",@"SHT_CUDA_INFO"
	.sectionflags	@""
	.align	4


	//----- nvinfo : EIATTR_CUDA_API_VERSION
	.align		4
        /*0000*/ 	.byte	0x04, 0x37
        /*0002*/ 	.short	(.L_31 - .L_30)
.L_30:
        /*0004*/ 	.word	0x00000082


	//----- nvinfo : EIATTR_KPARAM_INFO
	.align		4
.L_31:
        /*0008*/ 	.byte	0x04, 0x17
        /*000a*/ 	.short	(.L_33 - .L_32)
.L_32:
        /*000c*/ 	.word	0x00000000
        /*0010*/ 	.short	0x0000
        /*0012*/ 	.short	0x0000
        /*0014*/ 	.byte	0x00, 0xf0, 0x01, 0x30


	//----- nvinfo : EIATTR_AT_ENTRY_FRAGMENTS
	.align		4
.L_33:
        /*0018*/ 	.byte	0x04, 0x4f
        /*001a*/ 	.short	(.L_35 - .L_34)


	//   ....[0]....
.L_34:
        /*001c*/ 	.word	0x00000007


	//----- nvinfo : EIATTR_RESERVED_SMEM_USED
	.align		4
.L_35:
        /*0020*/ 	.byte	0x01, 0x41
	.zero		2


	//----- nvinfo : EIATTR_SPARSE_MMA_MASK
	.align		4
        /*0024*/ 	.byte	0x03, 0x50
        /*0026*/ 	.short	0x0000


	//----- nvinfo : EIATTR_TCGEN05_2CTA_USED
	.align		4
        /*0028*/ 	.byte	0x01, 0x52
	.zero		2


	//----- nvinfo : EIATTR_MAXREG_COUNT
	.align		4
        /*002c*/ 	.byte	0x03, 0x1b
        /*002e*/ 	.short	0x00ff


	//----- nvinfo : EIATTR_NUM_BARRIERS
	.align		4
        /*0030*/ 	.byte	0x02, 0x4c
        /*0032*/ 	.byte	0x07
	.zero		1


	//----- nvinfo : EIATTR_EXTERNS
	.align		4
        /*0034*/ 	.byte	0x04, 0x0f
        /*0036*/ 	.short	(.L_37 - .L_36)


	//   ....[0]....
	.align		4
.L_36:
        /*0038*/ 	.word	index@(__assertfail)


	//----- nvinfo : EIATTR_MERCURY_ISA_VERSION
	.align		4
.L_37:
        /*003c*/ 	.byte	0x03, 0x5f
        /*003e*/ 	.short	0x0101


	//----- nvinfo : EIATTR_INT_WARP_WIDE_INSTR_OFFSETS
	.align		4
        /*0040*/ 	.byte	0x04, 0x31
        /*0042*/ 	.short	(.L_39 - .L_38)


	//   ....[0]....
.L_38:
        /*0044*/ 	.word	0x00000e10


	//   ....[1]....
        /*0048*/ 	.word	0x00000ec0


	//   ....[2]....
        /*004c*/ 	.word	0x000056a0


	//   ....[3]....
        /*0050*/ 	.word	0x000056c0


	//   ....[4]....
        /*0054*/ 	.word	0x000056f0


	//   ....[5]....
        /*0058*/ 	.word	0x000062d0


	//   ....[6]....
        /*005c*/ 	.word	0x00006360


	//   ....[7]....
        /*0060*/ 	.word	0x00006450


	//   ....[8]....
        /*0064*/ 	.word	0x00006570


	//----- nvinfo : EIATTR_COOP_GROUP_MASK_REGIDS
	.align		4
.L_39:
        /*0068*/ 	.byte	0x04, 0x29
        /*006a*/ 	.short	(.L_41 - .L_40)


	//   ....[0]....
.L_40:
        /*006c*/ 	.word	0xffffffff


	//   ....[1]....
        /*0070*/ 	.word	0xffffffff


	//   ....[2]....
        /*0074*/ 	.word	0xffffffff


	//   ....[3]....
        /*0078*/ 	.word	0xffffffff


	//   ....[4]....
        /*007c*/ 	.word	0xffffffff


	//   ....[5]....
        /*0080*/ 	.word	0xffffffff


	//   ....[6]....
        /*0084*/ 	.word	0xffffffff


	//   ....[7]....
        /*0088*/ 	.word	0xffffffff


	//   ....[8]....
        /*008c*/ 	.word	0xffffffff


	//   ....[9]....
        /*0090*/ 	.word	0xffffffff


	//   ....[10]....
        /*0094*/ 	.word	0xffffffff


	//   ....[11]....
        /*0098*/ 	.word	0xffffffff


	//   ....[12]....
        /*009c*/ 	.word	0xffffffff


	//   ....[13]....
        /*00a0*/ 	.word	0xffffffff


	//----- nvinfo : EIATTR_COOP_GROUP_INSTR_OFFSETS
	.align		4
.L_41:
        /*00a4*/ 	.byte	0x04, 0x28
        /*00a6*/ 	.short	(.L_43 - .L_42)


	//   ....[0]....
.L_42:
        /*00a8*/ 	.word	0x000000d0


	//   ....[1]....
        /*00ac*/ 	.word	0x000005a0


	//   ....[2]....
        /*00b0*/ 	.word	0x00000780


	//   ....[3]....
        /*00b4*/ 	.word	0x00000900


	//   ....[4]....
        /*00b8*/ 	.word	0x00000a00


	//   ....[5]....
        /*00bc*/ 	.word	0x00000b70


	//   ....[6]....
        /*00c0*/ 	.word	0x00000cd0


	//   ....[7]....
        /*00c4*/ 	.word	0x00000f30


	//   ....[8]....
        /*00c8*/ 	.word	0x00002940


	//   ....[9]....
        /*00cc*/ 	.word	0x00003840


	//   ....[10]....
        /*00d0*/ 	.word	0x00003d50


	//   ....[11]....
        /*00d4*/ 	.word	0x00003d80


	//   ....[12]....
        /*00d8*/ 	.word	0x000055a0


	//   ....[13]....
        /*00dc*/ 	.word	0x000057b0


	//----- nvinfo : EIATTR_VRC_CTA_INIT_COUNT
	.align		4
.L_43:
        /*00e0*/ 	.byte	0x02, 0x4a
        /*00e2*/ 	.byte	0x80
	.zero		1


	//----- nvinfo : EIATTR_SYSCALL_OFFSETS
	.align		4
        /*00e4*/ 	.byte	0x04, 0x46
        /*00e6*/ 	.short	(.L_45 - .L_44)


	//   ....[0]....
.L_44:
        /*00e8*/ 	.word	0x00007240


	//   ....[1]....
        /*00ec*/ 	.word	0x00007330


	//   ....[2]....
        /*00f0*/ 	.word	0x00007b60


	//   ....[3]....
        /*00f4*/ 	.word	0x00008840


	//----- nvinfo : EIATTR_MBARRIER_INSTR_OFFSETS
	.align		4
.L_45:
        /*00f8*/ 	.byte	0x04, 0x39
        /*00fa*/ 	.short	(.L_47 - .L_46)


	//   ....[0]....
.L_46:
        /*00fc*/ 	.word	0x000006f0
        /*0100*/ 	.word	0x000000ff
        /*0104*/ 	.word	0x00000000
        /*0108*/ 	.short	0x0100
        /*010a*/ 	.byte	0x04
	.zero		1


	//   ....[1]....
        /*010c*/ 	.word	0x00000700
        /*0110*/ 	.word	0x000000ff
        /*0114*/ 	.word	0x00000020
        /*0118*/ 	.short	0x0100
        /*011a*/ 	.byte	0x04
	.zero		1


	//   ....[2]....
        /*011c*/ 	.word	0x00000710
        /*0120*/ 	.word	0x000000ff
        /*0124*/ 	.word	0x00000008
        /*0128*/ 	.short	0x0100
        /*012a*/ 	.byte	0x04
	.zero		1


	//   ....[3]....
        /*012c*/ 	.word	0x00000720
        /*0130*/ 	.word	0x000000ff
        /*0134*/ 	.word	0x00000028
        /*0138*/ 	.short	0x0100
        /*013a*/ 	.byte	0x04
	.zero		1


	//   ....[4]....
        /*013c*/ 	.word	0x00000730
        /*0140*/ 	.word	0x000000ff
        /*0144*/ 	.word	0x00000010
        /*0148*/ 	.short	0x0100
        /*014a*/ 	.byte	0x04
	.zero		1


	//   ....[5]....
        /*014c*/ 	.word	0x00000740
        /*0150*/ 	.word	0x000000ff
        /*0154*/ 	.word	0x00000030
        /*0158*/ 	.short	0x0100
        /*015a*/ 	.byte	0x04
	.zero		1


	//   ....[6]....
        /*015c*/ 	.word	0x00000750
        /*0160*/ 	.word	0x000000ff
        /*0164*/ 	.word	0x00000018
        /*0168*/ 	.short	0x0100
        /*016a*/ 	.byte	0x04
	.zero		1


	//   ....[7]....
        /*016c*/ 	.word	0x00000760
        /*0170*/ 	.word	0x000000ff
        /*0174*/ 	.word	0x00000038
        /*0178*/ 	.short	0x0100
        /*017a*/ 	.byte	0x04
	.zero		1


	//   ....[8]....
        /*017c*/ 	.word	0x00000890
        /*0180*/ 	.word	0x000000ff
        /*0184*/ 	.word	0x00000040
        /*0188*/ 	.short	0x0100
        /*018a*/ 	.byte	0x04
	.zero		1


	//   ....[9]....
        /*018c*/ 	.word	0x000008a0
        /*0190*/ 	.word	0x000000ff
        /*0194*/ 	.word	0x00000058
        /*0198*/ 	.short	0x0100
        /*019a*/ 	.byte	0x04
	.zero		1


	//   ....[10]....
        /*019c*/ 	.word	0x000008b0
        /*01a0*/ 	.word	0x000000ff
        /*01a4*/ 	.word	0x00000048
        /*01a8*/ 	.short	0x0100
        /*01aa*/ 	.byte	0x04
	.zero		1


	//   ....[11]....
        /*01ac*/ 	.word	0x000008c0
        /*01b0*/ 	.word	0x000000ff
        /*01b4*/ 	.word	0x00000060
        /*01b8*/ 	.short	0x0100
        /*01ba*/ 	.byte	0x04
	.zero		1


	//   ....[12]....
        /*01bc*/ 	.word	0x000008d0
        /*01c0*/ 	.word	0x000000ff
        /*01c4*/ 	.word	0x00000050
        /*01c8*/ 	.short	0x0100
        /*01ca*/ 	.byte	0x04
	.zero		1


	//   ....[13]....
        /*01cc*/ 	.word	0x000008e0
        /*01d0*/ 	.word	0x000000ff
        /*01d4*/ 	.word	0x00000068
        /*01d8*/ 	.short	0x0100
        /*01da*/ 	.byte	0x04
	.zero		1


	//   ....[14]....
        /*01dc*/ 	.word	0x000009d0
        /*01e0*/ 	.word	0x000000ff
        /*01e4*/ 	.word	0x00000070
        /*01e8*/ 	.short	0x0100
        /*01ea*/ 	.byte	0x06
	.zero		1


	//   ....[15]....
        /*01ec*/ 	.word	0x000009e0
        /*01f0*/ 	.word	0x000000ff
        /*01f4*/ 	.word	0x00000078
        /*01f8*/ 	.short	0x0100
        /*01fa*/ 	.byte	0x06
	.zero		1


	//   ....[16]....
        /*01fc*/ 	.word	0x00000b20
        /*0200*/ 	.word	0x000000ff
        /*0204*/ 	.word	0x00000080
        /*0208*/ 	.short	0x0100
        /*020a*/ 	.byte	0x06
	.zero		1


	//   ....[17]....
        /*020c*/ 	.word	0x00000b30
        /*0210*/ 	.word	0x000000ff
        /*0214*/ 	.word	0x00000090
        /*0218*/ 	.short	0x0100
        /*021a*/ 	.byte	0x06
	.zero		1


	//   ....[18]....
        /*021c*/ 	.word	0x00000b40
        /*0220*/ 	.word	0x000000ff
        /*0224*/ 	.word	0x00000088
        /*0228*/ 	.short	0x0100
        /*022a*/ 	.byte	0x06
	.zero		1


	//   ....[19]....
        /*022c*/ 	.word	0x00000b50
        /*0230*/ 	.word	0x000000ff
        /*0234*/ 	.word	0x00000098
        /*0238*/ 	.short	0x0100
        /*023a*/ 	.byte	0x06
	.zero		1


	//   ....[20]....
        /*023c*/ 	.word	0x00000c80
        /*0240*/ 	.word	0x000000ff
        /*0244*/ 	.word	0x000000a0
        /*0248*/ 	.short	0x0100
        /*024a*/ 	.byte	0x04
	.zero		1


	//   ....[21]....
        /*024c*/ 	.word	0x00000c90
        /*0250*/ 	.word	0x000000ff
        /*0254*/ 	.word	0x000000b0
        /*0258*/ 	.short	0x0100
        /*025a*/ 	.byte	0x04
	.zero		1


	//   ....[22]....
        /*025c*/ 	.word	0x00000ca0
        /*0260*/ 	.word	0x000000ff
        /*0264*/ 	.word	0x000000a8
        /*0268*/ 	.short	0x0100
        /*026a*/ 	.byte	0x04
	.zero		1


	//   ....[23]....
        /*026c*/ 	.word	0x00000cb0
        /*0270*/ 	.word	0x000000ff
        /*0274*/ 	.word	0x000000b8
        /*0278*/ 	.short	0x0100
        /*027a*/ 	.byte	0x04
	.zero		1


	//   ....[24]....
        /*027c*/ 	.word	0x00000db0
        /*0280*/ 	.word	0x000000ff
        /*0284*/ 	.word	0x000000c0
        /*0288*/ 	.short	0x0100
        /*028a*/ 	.byte	0x04
	.zero		1


	//   ....[25]....
        /*028c*/ 	.word	0x00000dc0
        /*0290*/ 	.word	0x000000ff
        /*0294*/ 	.word	0x000000d0
        /*0298*/ 	.short	0x0100
        /*029a*/ 	.byte	0x04
	.zero		1


	//   ....[26]....
        /*029c*/ 	.word	0x00000dd0
        /*02a0*/ 	.word	0x000000ff
        /*02a4*/ 	.word	0x000000c8
        /*02a8*/ 	.short	0x0100
        /*02aa*/ 	.byte	0x04
	.zero		1


	//   ....[27]....
        /*02ac*/ 	.word	0x00000de0
        /*02b0*/ 	.word	0x000000ff
        /*02b4*/ 	.word	0x000000d8
        /*02b8*/ 	.short	0x0100
        /*02ba*/ 	.byte	0x04
	.zero		1


	//   ....[28]....
        /*02bc*/ 	.word	0x00000ee0
        /*02c0*/ 	.word	0x000000ff
        /*02c4*/ 	.word	0x000000e0
        /*02c8*/ 	.short	0x0100
        /*02ca*/ 	.byte	0x06
	.zero		1


	//   ....[29]....
        /*02cc*/ 	.word	0x00001c60
        /*02d0*/ 	.word	0x00000003
        /*02d4*/ 	.word	0x000000d0
        /*02d8*/ 	.short	0x010a
        /*02da*/ 	.byte	0xff
	.zero		1


	//   ....[30]....
        /*02dc*/ 	.word	0x00001c90
        /*02e0*/ 	.word	0x00000003
        /*02e4*/ 	.word	0x000000c0
        /*02e8*/ 	.short	0x0101
        /*02ea*/ 	.byte	0xff
	.zero		1


	//   ....[31]....
        /*02ec*/ 	.word	0x00001d90
        /*02f0*/ 	.word	0x000000ff
        /*02f4*/ 	.word	0x00000020
        /*02f8*/ 	.short	0x010a
        /*02fa*/ 	.byte	0x04
	.zero		1


	//   ....[32]....
        /*02fc*/ 	.word	0x00001ea0
        /*0300*/ 	.word	0x000000ff
        /*0304*/ 	.word	0x00000020
        /*0308*/ 	.short	0x010a
        /*030a*/ 	.byte	0x06
	.zero		1


	//   ....[33]....
        /*030c*/ 	.word	0x00002000
        /*0310*/ 	.word	0x000000ff
        /*0314*/ 	.word	0x00000020
        /*0318*/ 	.short	0x010a
        /*031a*/ 	.byte	0x04
	.zero		1


	//   ....[34]....
        /*031c*/ 	.word	0x000023b0
        /*0320*/ 	.word	0x000000ff
        /*0324*/ 	.word	0x00000078
        /*0328*/ 	.short	0x0101
        /*032a*/ 	.byte	0x07
	.zero		1


	//   ....[35]....
        /*032c*/ 	.word	0x000023d0
        /*0330*/ 	.word	0x000000ff
        /*0334*/ 	.word	0x00000020
        /*0338*/ 	.short	0x010a
        /*033a*/ 	.byte	0x04
	.zero		1


	//   ....[36]....
        /*033c*/ 	.word	0x00002450
        /*0340*/ 	.word	0x000000ff
        /*0344*/ 	.word	0x00000020
        /*0348*/ 	.short	0x010a
        /*034a*/ 	.byte	0x0e
	.zero		1


	//   ....[37]....
        /*034c*/ 	.word	0x00002590
        /*0350*/ 	.word	0x000000ff
        /*0354*/ 	.word	0x00000020
        /*0358*/ 	.short	0x010a
        /*035a*/ 	.byte	0x04
	.zero		1


	//   ....[38]....
        /*035c*/ 	.word	0x00002970
        /*0360*/ 	.word	0x00000003
        /*0364*/ 	.word	0x00000080
        /*0368*/ 	.short	0x010a
        /*036a*/ 	.byte	0xff
	.zero		1


	//   ....[39]....
        /*036c*/ 	.word	0x00002ac0
        /*0370*/ 	.word	0x00000000
        /*0374*/ 	.word	0x00000000
        /*0378*/ 	.short	0x0101
        /*037a*/ 	.byte	0xff
	.zero		1


	//   ....[40]....
        /*037c*/ 	.word	0x00003080
        /*0380*/ 	.word	0x000000ff
        /*0384*/ 	.word	0x00000000
        /*0388*/ 	.short	0x010a
        /*038a*/ 	.byte	0x04
	.zero		1


	//   ....[41]....
        /*038c*/ 	.word	0x00003110
        /*0390*/ 	.word	0x000000ff
        /*0394*/ 	.word	0x00000000
        /*0398*/ 	.short	0x010a
        /*039a*/ 	.byte	0x05
	.zero		1


	//   ....[42]....
        /*039c*/ 	.word	0x000031a0
        /*03a0*/ 	.word	0x000000ff
        /*03a4*/ 	.word	0x00000000
        /*03a8*/ 	.short	0x010a
        /*03aa*/ 	.byte	0x05
	.zero		1


	//   ....[43]....
        /*03ac*/ 	.word	0x00003240
        /*03b0*/ 	.word	0x00000000
        /*03b4*/ 	.word	0x00000000
        /*03b8*/ 	.short	0x010a
        /*03ba*/ 	.byte	0xff
	.zero		1


	//   ....[44]....
        /*03bc*/ 	.word	0x00003390
        /*03c0*/ 	.word	0x00000000
        /*03c4*/ 	.word	0x000000c0
        /*03c8*/ 	.short	0x010a
        /*03ca*/ 	.byte	0xff
	.zero		1


	//   ....[45]....
        /*03cc*/ 	.word	0x00003400
        /*03d0*/ 	.word	0x00000008
        /*03d4*/ 	.word	0x00000000
        /*03d8*/ 	.short	0x0101
        /*03da*/ 	.byte	0xff
	.zero		1


	//   ....[46]....
        /*03dc*/ 	.word	0x00003420
        /*03e0*/ 	.word	0x000000ff
        /*03e4*/ 	.word	0x00000090
        /*03e8*/ 	.short	0x010a
        /*03ea*/ 	.byte	0x04
	.zero		1


	//   ....[47]....
        /*03ec*/ 	.word	0x00003540
        /*03f0*/ 	.word	0x00000000
        /*03f4*/ 	.word	0x00000080
        /*03f8*/ 	.short	0x010a
        /*03fa*/ 	.byte	0xff
	.zero		1


	//   ....[48]....
        /*03fc*/ 	.word	0x00003640
        /*0400*/ 	.word	0x00000000
        /*0404*/ 	.word	0x00000000
        /*0408*/ 	.short	0x0101
        /*040a*/ 	.byte	0xff
	.zero		1


	//   ....[49]....
        /*040c*/ 	.word	0x000036d0
        /*0410*/ 	.word	0x000000ff
        /*0414*/ 	.word	0x00000090
        /*0418*/ 	.short	0x0106
        /*041a*/ 	.byte	0x04
	.zero		1


	//   ....[50]....
        /*041c*/ 	.word	0x000036f0
        /*0420*/ 	.word	0x000000ff
        /*0424*/ 	.word	0x00000090
        /*0428*/ 	.short	0x010a
        /*042a*/ 	.byte	0x04
	.zero		1


	//   ....[51]....
        /*042c*/ 	.word	0x00003780
        /*0430*/ 	.word	0x000000ff
        /*0434*/ 	.word	0x00000090
        /*0438*/ 	.short	0x0106
        /*043a*/ 	.byte	0x07
	.zero		1


	//   ....[52]....
        /*043c*/ 	.word	0x000037c0
        /*0440*/ 	.word	0x00000000
        /*0444*/ 	.word	0x00000090
        /*0448*/ 	.short	0x010a
        /*044a*/ 	.byte	0xff
	.zero		1


	//   ....[53]....
        /*044c*/ 	.word	0x00003a30
        /*0450*/ 	.word	0x000000ff
        /*0454*/ 	.word	0x00000008
        /*0458*/ 	.short	0x010a
        /*045a*/ 	.byte	0x05
	.zero		1


	//   ....[54]....
        /*045c*/ 	.word	0x00003a50
        /*0460*/ 	.word	0x000000ff
        /*0464*/ 	.word	0x00000008
        /*0468*/ 	.short	0x010a
        /*046a*/ 	.byte	0x05
	.zero		1


	//   ....[55]....
        /*046c*/ 	.word	0x00003bf0
        /*0470*/ 	.word	0x000000ff
        /*0474*/ 	.word	0x00000008
        /*0478*/ 	.short	0x010a
        /*047a*/ 	.byte	0x05
	.zero		1


	//   ....[56]....
        /*047c*/ 	.word	0x00003c10
        /*0480*/ 	.word	0x000000ff
        /*0484*/ 	.word	0x00000008
        /*0488*/ 	.short	0x010a
        /*048a*/ 	.byte	0x05
	.zero		1


	//   ....[57]....
        /*048c*/ 	.word	0x00003ce0
        /*0490*/ 	.word	0x000000ff
        /*0494*/ 	.word	0x00000000
        /*0498*/ 	.short	0x0101
        /*049a*/ 	.byte	0x04
	.zero		1


	//   ....[58]....
        /*049c*/ 	.word	0x00004310
        /*04a0*/ 	.word	0x00000008
        /*04a4*/ 	.word	0x00000080
        /*04a8*/ 	.short	0x010a
        /*04aa*/ 	.byte	0xff
	.zero		1


	//   ....[59]....
        /*04ac*/ 	.word	0x00004430
        /*04b0*/ 	.word	0x00000003
        /*04b4*/ 	.word	0x00000000
        /*04b8*/ 	.short	0x0101
        /*04ba*/ 	.byte	0xff
	.zero		1


	//   ....[60]....
        /*04bc*/ 	.word	0x00004990
        /*04c0*/ 	.word	0x000000ff
        /*04c4*/ 	.word	0x00000000
        /*04c8*/ 	.short	0x010a
        /*04ca*/ 	.byte	0x04
	.zero		1


	//   ....[61]....
        /*04cc*/ 	.word	0x000049e0
        /*04d0*/ 	.word	0x000000ff
        /*04d4*/ 	.word	0x000000b0
        /*04d8*/ 	.short	0x010a
        /*04da*/ 	.byte	0x47
	.zero		1


	//   ....[62]....
        /*04dc*/ 	.word	0x00004d80
        /*04e0*/ 	.word	0x000000ff
        /*04e4*/ 	.word	0x00000000
        /*04e8*/ 	.short	0x010a
        /*04ea*/ 	.byte	0x0f
	.zero		1


	//   ....[63]....
        /*04ec*/ 	.word	0x00004eb0
        /*04f0*/ 	.word	0x000000ff
        /*04f4*/ 	.word	0x00000000
        /*04f8*/ 	.short	0x010a
        /*04fa*/ 	.byte	0x05
	.zero		1


	//   ....[64]....
        /*04fc*/ 	.word	0x00005390
        /*0500*/ 	.word	0x000000ff
        /*0504*/ 	.word	0x00000000
        /*0508*/ 	.short	0x010a
        /*050a*/ 	.byte	0x04
	.zero		1


	//   ....[65]....
        /*050c*/ 	.word	0x00005430
        /*0510*/ 	.word	0x00000002
        /*0514*/ 	.word	0x00000000
        /*0518*/ 	.short	0x010a
        /*051a*/ 	.byte	0xff
	.zero		1


	//   ....[66]....
        /*051c*/ 	.word	0x00005470
        /*0520*/ 	.word	0x00000002
        /*0524*/ 	.word	0x00000000
        /*0528*/ 	.short	0x010a
        /*052a*/ 	.byte	0xff
	.zero		1


	//   ....[67]....
        /*052c*/ 	.word	0x000054f0
        /*0530*/ 	.word	0x000000ff
        /*0534*/ 	.word	0x00000000
        /*0538*/ 	.short	0x0101
        /*053a*/ 	.byte	0x04
	.zero		1


	//   ....[68]....
        /*053c*/ 	.word	0x00005530
        /*0540*/ 	.word	0x000000ff
        /*0544*/ 	.word	0x000000e0
        /*0548*/ 	.short	0x010a
        /*054a*/ 	.byte	0x1d
	.zero		1


	//   ....[69]....
        /*054c*/ 	.word	0x00005590
        /*0550*/ 	.word	0x000000ff
        /*0554*/ 	.word	0x00000000
        /*0558*/ 	.short	0x0101
        /*055a*/ 	.byte	0x04
	.zero		1


	//   ....[70]....
        /*055c*/ 	.word	0x00005a00
        /*0560*/ 	.word	0x0000000c
        /*0564*/ 	.word	0x00000080
        /*0568*/ 	.short	0x010a
        /*056a*/ 	.byte	0xff
	.zero		1


	//   ....[71]....
        /*056c*/ 	.word	0x00005b70
        /*0570*/ 	.word	0x00000000
        /*0574*/ 	.word	0x00000000
        /*0578*/ 	.short	0x0101
        /*057a*/ 	.byte	0xff
	.zero		1


	//   ....[72]....
        /*057c*/ 	.word	0x00005ff0
        /*0580*/ 	.word	0x000000ff
        /*0584*/ 	.word	0x00000078
        /*0588*/ 	.short	0x010a
        /*058a*/ 	.byte	0x18
	.zero		1


	//   ....[73]....
        /*058c*/ 	.word	0x000061b0
        /*0590*/ 	.word	0x000000ff
        /*0594*/ 	.word	0x00000058
        /*0598*/ 	.short	0x010a
        /*059a*/ 	.byte	0x04
	.zero		1


	//   ....[74]....
        /*059c*/ 	.word	0x00006390
        /*05a0*/ 	.word	0x000000ff
        /*05a4*/ 	.word	0x00000040
        /*05a8*/ 	.short	0x010b
        /*05aa*/ 	.byte	0x04
	.zero		1


	//   ....[75]....
        /*05ac*/ 	.word	0x000063a0
        /*05b0*/ 	.word	0x000000ff
        /*05b4*/ 	.word	0x00000000
        /*05b8*/ 	.short	0x0101
        /*05ba*/ 	.byte	0x14
	.zero		1


	//   ....[76]....
        /*05bc*/ 	.word	0x000063b0
        /*05c0*/ 	.word	0x000000ff
        /*05c4*/ 	.word	0x00000058
        /*05c8*/ 	.short	0x010a
        /*05ca*/ 	.byte	0x05
	.zero		1


	//   ....[77]....
        /*05cc*/ 	.word	0x000065b0
        /*05d0*/ 	.word	0x000000ff
        /*05d4*/ 	.word	0x00000040
        /*05d8*/ 	.short	0x010b
        /*05da*/ 	.byte	0x05
	.zero		1


	//   ....[78]....
        /*05dc*/ 	.word	0x000065c0
        /*05e0*/ 	.word	0x000000ff
        /*05e4*/ 	.word	0x00000000
        /*05e8*/ 	.short	0x0101
        /*05ea*/ 	.byte	0x04
	.zero		1


	//   ....[79]....
        /*05ec*/ 	.word	0x00006660
        /*05f0*/ 	.word	0x000000ff
        /*05f4*/ 	.word	0x00000000
        /*05f8*/ 	.short	0x010a
        /*05fa*/ 	.byte	0x04
	.zero		1


	//   ....[80]....
        /*05fc*/ 	.word	0x000066f0
        /*0600*/ 	.word	0x000000ff
        /*0604*/ 	.word	0x00000000
        /*0608*/ 	.short	0x010a
        /*060a*/ 	.byte	0x05
	.zero		1


	//   ....[81]....
        /*060c*/ 	.word	0x00006790
        /*0610*/ 	.word	0x00000000
        /*0614*/ 	.word	0x00000000
        /*0618*/ 	.short	0x010a
        /*061a*/ 	.byte	0xff
	.zero		1


	//   ....[82]....
        /*061c*/ 	.word	0x00006ad0
        /*0620*/ 	.word	0x00000003
        /*0624*/ 	.word	0x00000080
        /*0628*/ 	.short	0x010a
        /*062a*/ 	.byte	0xff
	.zero		1


	//   ....[83]....
        /*062c*/ 	.word	0x00006c50
        /*0630*/ 	.word	0x00000000
        /*0634*/ 	.word	0x00000000
        /*0638*/ 	.short	0x0101
        /*063a*/ 	.byte	0xff
	.zero		1


	//   ....[84]....
        /*063c*/ 	.word	0x000077c0
        /*0640*/ 	.word	0x00000000
        /*0644*/ 	.word	0x00000040
        /*0648*/ 	.short	0x010a
        /*064a*/ 	.byte	0xff
	.zero		1


	//   ....[85]....
        /*064c*/ 	.word	0x00007820
        /*0650*/ 	.word	0x0000005d
        /*0654*/ 	.word	0x000000a0
        /*0658*/ 	.short	0x010a
        /*065a*/ 	.byte	0xff
	.zero		1


	//   ....[86]....
        /*065c*/ 	.word	0x00007910
        /*0660*/ 	.word	0x00000000
        /*0664*/ 	.word	0x00000040
        /*0668*/ 	.short	0x010a
        /*066a*/ 	.byte	0xff
	.zero		1


	//   ....[87]....
        /*066c*/ 	.word	0x00007a40
        /*0670*/ 	.word	0x0000005d
        /*0674*/ 	.word	0x000000a0
        /*0678*/ 	.short	0x010a
        /*067a*/ 	.byte	0xff
	.zero		1


	//   ....[88]....
        /*067c*/ 	.word	0x00008570
        /*0680*/ 	.word	0x00000000
        /*0684*/ 	.word	0x00000000
        /*0688*/ 	.short	0x0101
        /*068a*/ 	.byte	0xff
	.zero		1


	//   ....[89]....
        /*068c*/ 	.word	0x00008590
        /*0690*/ 	.word	0x00000002
        /*0694*/ 	.word	0x00000040
        /*0698*/ 	.short	0x010a
        /*069a*/ 	.byte	0xff
	.zero		1


	//   ....[90]....
        /*069c*/ 	.word	0x00008660
        /*06a0*/ 	.word	0x00000002
        /*06a4*/ 	.word	0x00000040
        /*06a8*/ 	.short	0x010a
        /*06aa*/ 	.byte	0xff
	.zero		1


	//   ....[91]....
        /*06ac*/ 	.word	0x00008ae0
        /*06b0*/ 	.word	0x0000005d
        /*06b4*/ 	.word	0x00000000
        /*06b8*/ 	.short	0x0101
        /*06ba*/ 	.byte	0xff
	.zero		1


	//   ....[92]....
        /*06bc*/ 	.word	0x00009310
        /*06c0*/ 	.word	0x00000002
        /*06c4*/ 	.word	0x00000000
        /*06c8*/ 	.short	0x0101
        /*06ca*/ 	.byte	0xff
	.zero		1


	//   ....[93]....
        /*06cc*/ 	.word	0x000095e0
        /*06d0*/ 	.word	0x000000ff
        /*06d4*/ 	.word	0x00000000
        /*06d8*/ 	.short	0x0101
        /*06da*/ 	.byte	0x06
	.zero		1


	//   ....[94]....
        /*06dc*/ 	.word	0x00009600
        /*06e0*/ 	.word	0x00000003
        /*06e4*/ 	.word	0x000000d0
        /*06e8*/ 	.short	0x010a
        /*06ea*/ 	.byte	0xff
	.zero		1


	//   ....[95]....
        /*06ec*/ 	.word	0x00009660
        /*06f0*/ 	.word	0x00000000
        /*06f4*/ 	.word	0x00000020
        /*06f8*/ 	.short	0x010a
        /*06fa*/ 	.byte	0xff
	.zero		1


	//   ....[96]....
        /*06fc*/ 	.word	0x000096c0
        /*0700*/ 	.word	0x00000000
        /*0704*/ 	.word	0x00000020
        /*0708*/ 	.short	0x010a
        /*070a*/ 	.byte	0xff
	.zero		1


	//   ....[97]....
        /*070c*/ 	.word	0x00009710
        /*0710*/ 	.word	0x00000003
        /*0714*/ 	.word	0x00000080
        /*0718*/ 	.short	0x010a
        /*071a*/ 	.byte	0xff
	.zero		1


	//   ....[98]....
        /*071c*/ 	.word	0x00009770
        /*0720*/ 	.word	0x00000000
        /*0724*/ 	.word	0x00000000
        /*0728*/ 	.short	0x010a
        /*072a*/ 	.byte	0xff
	.zero		1


	//   ....[99]....
        /*072c*/ 	.word	0x000097d0
        /*0730*/ 	.word	0x00000000
        /*0734*/ 	.word	0x00000000
        /*0738*/ 	.short	0x010a
        /*073a*/ 	.byte	0xff
	.zero		1


	//   ....[100]....
        /*073c*/ 	.word	0x00009830
        /*0740*/ 	.word	0x00000000
        /*0744*/ 	.word	0x00000000
        /*0748*/ 	.short	0x010a
        /*074a*/ 	.byte	0xff
	.zero		1


	//   ....[101]....
        /*074c*/ 	.word	0x00009880
        /*0750*/ 	.word	0x00000000
        /*0754*/ 	.word	0x000000c0
        /*0758*/ 	.short	0x010a
        /*075a*/ 	.byte	0xff
	.zero		1


	//   ....[102]....
        /*075c*/ 	.word	0x000098e0
        /*0760*/ 	.word	0x00000000
        /*0764*/ 	.word	0x00000090
        /*0768*/ 	.short	0x010a
        /*076a*/ 	.byte	0xff
	.zero		1


	//   ....[103]....
        /*076c*/ 	.word	0x00009930
        /*0770*/ 	.word	0x00000000
        /*0774*/ 	.word	0x00000080
        /*0778*/ 	.short	0x010a
        /*077a*/ 	.byte	0xff
	.zero		1


	//   ....[104]....
        /*077c*/ 	.word	0x00009990
        /*0780*/ 	.word	0x00000000
        /*0784*/ 	.word	0x00000090
        /*0788*/ 	.short	0x010a
        /*078a*/ 	.byte	0xff
	.zero		1


	//   ....[105]....
        /*078c*/ 	.word	0x000099f0
        /*0790*/ 	.word	0x00000007
        /*0794*/ 	.word	0x00000008
        /*0798*/ 	.short	0x010a
        /*079a*/ 	.byte	0xff
	.zero		1


	//   ....[106]....
        /*079c*/ 	.word	0x00009ae0
        /*07a0*/ 	.word	0x00000005
        /*07a4*/ 	.word	0x00000008
        /*07a8*/ 	.short	0x010a
        /*07aa*/ 	.byte	0xff
	.zero		1


	//   ....[107]....
        /*07ac*/ 	.word	0x00009b30
        /*07b0*/ 	.word	0x00000008
        /*07b4*/ 	.word	0x00000080
        /*07b8*/ 	.short	0x010a
        /*07ba*/ 	.byte	0xff
	.zero		1


	//   ....[108]....
        /*07bc*/ 	.word	0x00009b90
        /*07c0*/ 	.word	0x00000003
        /*07c4*/ 	.word	0x000000b0
        /*07c8*/ 	.short	0x010a
        /*07ca*/ 	.byte	0xff
	.zero		1


	//   ....[109]....
        /*07cc*/ 	.word	0x00009bf0
        /*07d0*/ 	.word	0x00000003
        /*07d4*/ 	.word	0x00000000
        /*07d8*/ 	.short	0x010a
        /*07da*/ 	.byte	0xff
	.zero		1


	//   ....[110]....
        /*07dc*/ 	.word	0x00009c50
        /*07e0*/ 	.word	0x00000002
        /*07e4*/ 	.word	0x00000000
        /*07e8*/ 	.short	0x010a
        /*07ea*/ 	.byte	0xff
	.zero		1


	//   ....[111]....
        /*07ec*/ 	.word	0x00009cb0
        /*07f0*/ 	.word	0x00000002
        /*07f4*/ 	.word	0x000000e0
        /*07f8*/ 	.short	0x010a
        /*07fa*/ 	.byte	0xff
	.zero		1


	//   ....[112]....
        /*07fc*/ 	.word	0x00009d00
        /*0800*/ 	.word	0x0000000c
        /*0804*/ 	.word	0x00000080
        /*0808*/ 	.short	0x010a
        /*080a*/ 	.byte	0xff
	.zero		1


	//   ....[113]....
        /*080c*/ 	.word	0x00009d60
        /*0810*/ 	.word	0x00000000
        /*0814*/ 	.word	0x00000078
        /*0818*/ 	.short	0x010a
        /*081a*/ 	.byte	0xff
	.zero		1


	//   ....[114]....
        /*081c*/ 	.word	0x00009dc0
        /*0820*/ 	.word	0x00000000
        /*0824*/ 	.word	0x00000058
        /*0828*/ 	.short	0x010a
        /*082a*/ 	.byte	0xff
	.zero		1


	//   ....[115]....
        /*082c*/ 	.word	0x00009e20
        /*0830*/ 	.word	0x00000009
        /*0834*/ 	.word	0x00000058
        /*0838*/ 	.short	0x010a
        /*083a*/ 	.byte	0xff
	.zero		1


	//   ....[116]....
        /*083c*/ 	.word	0x00009e80
        /*0840*/ 	.word	0x00000000
        /*0844*/ 	.word	0x00000000
        /*0848*/ 	.short	0x010a
        /*084a*/ 	.byte	0xff
	.zero		1


	//   ....[117]....
        /*084c*/ 	.word	0x00009ee0
        /*0850*/ 	.word	0x00000000
        /*0854*/ 	.word	0x00000000
        /*0858*/ 	.short	0x010a
        /*085a*/ 	.byte	0xff
	.zero		1


	//   ....[118]....
        /*085c*/ 	.word	0x00009f30
        /*0860*/ 	.word	0x00000003
        /*0864*/ 	.word	0x00000080
        /*0868*/ 	.short	0x010a
        /*086a*/ 	.byte	0xff
	.zero		1


	//   ....[119]....
        /*086c*/ 	.word	0x00009f80
        /*0870*/ 	.word	0x00000000
        /*0874*/ 	.word	0x00000040
        /*0878*/ 	.short	0x010a
        /*087a*/ 	.byte	0xff
	.zero		1


	//   ....[120]....
        /*087c*/ 	.word	0x00009fd0
        /*0880*/ 	.word	0x0000005d
        /*0884*/ 	.word	0x000000a0
        /*0888*/ 	.short	0x010a
        /*088a*/ 	.byte	0xff
	.zero		1


	//   ....[121]....
        /*088c*/ 	.word	0x0000a020
        /*0890*/ 	.word	0x00000002
        /*0894*/ 	.word	0x00000040
        /*0898*/ 	.short	0x010a
        /*089a*/ 	.byte	0xff
	.zero		1


	//----- nvinfo : EIATTR_NUM_MBARRIERS
	.align		4
.L_47:
        /*089c*/ 	.byte	0x03, 0x38
        /*089e*/ 	.short	0x001d


	//----- nvinfo : EIATTR_EXIT_INSTR_OFFSETS
	.align		4
        /*08a0*/ 	.byte	0x04, 0x1c
        /*08a2*/ 	.short	(.L_49 - .L_48)


	//   ....[0]....
.L_48:
        /*08a4*/ 	.word	0x00003270


	//   ....[1]....
        /*08a8*/ 	.word	0x00003790


	//   ....[2]....
        /*08ac*/ 	.word	0x000037f0


	//   ....[3]....
        /*08b0*/ 	.word	0x000057c0


	//   ....[4]....
        /*08b4*/ 	.word	0x000067c0


	//   ....[5]....
        /*08b8*/ 	.word	0x00006800


	//   ....[6]....
        /*08bc*/ 	.word	0x000094d0


	//   ....[7]....
        /*08c0*/ 	.word	0x00009540


	//   ....[8]....
        /*08c4*/ 	.word	0x00009570


	//   ....[9]....
        /*08c8*/ 	.word	0x000095f0


	//----- nvinfo : EIATTR_MAX_THREADS
	.align		4
.L_49:
        /*08cc*/ 	.byte	0x04, 0x05
        /*08ce*/ 	.short	(.L_51 - .L_50)
.L_50:
        /*08d0*/ 	.word	0x00000100
        /*08d4*/ 	.word	0x00000001
        /*08d8*/ 	.word	0x00000001


	//----- nvinfo : EIATTR_CRS_STACK_SIZE
	.align		4
.L_51:
        /*08dc*/ 	.byte	0x04, 0x1e
        /*08de*/ 	.short	(.L_53 - .L_52)
.L_52:
        /*08e0*/ 	.word	0x00000000


	//----- nvinfo : EIATTR_CBANK_PARAM_SIZE
	.align		4
.L_53:
        /*08e4*/ 	.byte	0x03, 0x19
        /*08e6*/ 	.short	0x0c00


	//----- nvinfo : EIATTR_PARAM_CBANK
	.align		4
        /*08e8*/ 	.byte	0x04, 0x0a
        /*08ea*/ 	.short	(.L_55 - .L_54)
	.align		4
.L_54:
        /*08ec*/ 	.word	index@(.nv.constant0._ZN7cutlass13device_kernelINS_4gemm6kernel13GemmUniversalIN4cute5tupleIJiiiiEEENS1_10collective13CollectiveMmaINS1_46MainloopSm100TmaUmmaWarpSpecializedBlockScaledILi4ELi2ELi2ENS5_IJNS4_1CILi2EEENSA_ILi4EEENSA_ILi1EEEEEEEENS5_IJNSA_ILi256EEENSA_ILi64EEESG_EEENS5_IJNS_12float_e4m3_tENS_13float_ue8m0_tEEEENS5_IJNS5_IJlSD_lEEENS4_6LayoutINS5_IJNS5_IJNS5_IJNSA_ILi32EEESC_EEEiEEESQ_NS5_IJSD_iEEEEEENS5_IJNS5_IJNS5_IJNSA_ILi16EEESC_EEEiEEENS5_IJNS5_IJNSA_ILi0EEESD_EEENSA_ILi512EEEEEENS5_IJSW_iEEEEEEEEEEESL_S13_NS4_8TiledMMAINS4_8MMA_AtomIJNS4_27SM100_MMA_MXF8F6F4_2x1SM_SSISJ_SJ_fSK_Li256ELi64ELNS4_4UMMA5MajorE0ELS18_0ELNS17_7ScaleInE0ELS19_0EEEEEENSN_INS5_IJSD_SD_SD_EEENS5_IJSW_SW_SW_EEEEENS5_IJNS4_10UnderscoreES1F_S1F_EEEEENS5_IJNS4_28SM100_TMA_2SM_LOAD_MULTICASTES1I_EEENS5_IJNS4_14ComposedLayoutINS4_7SwizzleILi3ELi4ELi3EEENS4_18smem_ptr_flag_bitsILi8EEENSN_INS5_IJNSA_ILi8EEENSA_ILi128EEEEEENS5_IJS1Q_SD_EEEEEEENSN_INS5_IJNS5_IJNS5_IJSP_SD_EEENS5_IJSO_SD_EEEEEESD_NS5_IJSC_SB_EEEEEENS5_IJNS5_IJNS5_IJSU_SY_EEESX_EEESW_NS5_IJSD_SY_EEEEEEEEEEEvNS4_8identityENS5_IJNS4_18SM100_TMA_2SM_LOADES1I_EEES25_vS26_EENS_8epilogue10collective18CollectiveEpilogueINS2A_23Sm100TmaWarpSpecializedILi3ELi2ELi32ELb1ELb0EEEJNS5_IJS1Q_SH_SG_EEENS5_IJNSN_IS1Q_SD_EENSN_ISO_SD_EEEEENS_10bfloat16_tESM_S2J_SM_NS2A_6fusion15FusionCallbacksIS2E_NS2K_17LinearCombinationIS2J_fS2J_fLNS_15FloatRoundStyleE2EEES2F_S2I_JEEENS4_5SM1004TMEM4LOAD26SM100_TMEM_LOAD_32dp32b32xENS4_13SM90_TMA_LOADENS1K_INS1L_ILi2ELi4ELi3EEENS1N_ILi16EEENSN_INS5_IJS1P_SO_EEES1W_EEEENS4_39AutoVectorizingCopyWithAssumedAlignmentILi128EEENS4_14SM90_TMA_STOREES2Z_S31_S31_EEEvvEEEEvNT_6ParamsE)
        /*08f0*/ 	.short	0x0380
        /*08f2*/ 	.short	0x0c00


	//----- nvinfo : EIATTR_SW_WAR
	.align		4
.L_55:
        /*08f4*/ 	.byte	0x04, 0x36
        /*08f6*/ 	.short	(.L_57 - .L_56)
.L_56:
        /*08f8*/ 	.word	0x00000008
.L_57:


//--------------------- .nv.callgraph             --------------------------
	.section	.nv.callgraph,"",@"SHT_CUDA_CALLGRAPH"
	.align	4
	.sectionentsize	8
	.align		4
        /*0000*/ 	.word	0x00000000
	.align		4
        /*0004*/ 	.word	0xffffffff
	.align		4
        /*0008*/ 	.word	index@(_ZN7cutlass13device_kernelINS_4gemm6kernel13GemmUniversalIN4cute5tupleIJiiiiEEENS1_10collective13CollectiveMmaINS1_46MainloopSm100TmaUmmaWarpSpecializedBlockScaledILi4ELi2ELi2ENS5_IJNS4_1CILi2EEENSA_ILi4EEENSA_ILi1EEEEEEEENS5_IJNSA_ILi256EEENSA_ILi64EEESG_EEENS5_IJNS_12float_e4m3_tENS_13float_ue8m0_tEEEENS5_IJNS5_IJlSD_lEEENS4_6LayoutINS5_IJNS5_IJNS5_IJNSA_ILi32EEESC_EEEiEEESQ_NS5_IJSD_iEEEEEENS5_IJNS5_IJNS5_IJNSA_ILi16EEESC_EEEiEEENS5_IJNS5_IJNSA_ILi0EEESD_EEENSA_ILi512EEEEEENS5_IJSW_iEEEEEEEEEEESL_S13_NS4_8TiledMMAINS4_8MMA_AtomIJNS4_27SM100_MMA_MXF8F6F4_2x1SM_SSISJ_SJ_fSK_Li256ELi64ELNS4_4UMMA5MajorE0ELS18_0ELNS17_7ScaleInE0ELS19_0EEEEEENSN_INS5_IJSD_SD_SD_EEENS5_IJSW_SW_SW_EEEEENS5_IJNS4_10UnderscoreES1F_S1F_EEEEENS5_IJNS4_28SM100_TMA_2SM_LOAD_MULTICASTES1I_EEENS5_IJNS4_14ComposedLayoutINS4_7SwizzleILi3ELi4ELi3EEENS4_18smem_ptr_flag_bitsILi8EEENSN_INS5_IJNSA_ILi8EEENSA_ILi128EEEEEENS5_IJS1Q_SD_EEEEEEENSN_INS5_IJNS5_IJNS5_IJSP_SD_EEENS5_IJSO_SD_EEEEEESD_NS5_IJSC_SB_EEEEEENS5_IJNS5_IJNS5_IJSU_SY_EEESX_EEESW_NS5_IJSD_SY_EEEEEEEEEEEvNS4_8identityENS5_IJNS4_18SM100_TMA_2SM_LOADES1I_EEES25_vS26_EENS_8epilogue10collective18CollectiveEpilogueINS2A_23Sm100TmaWarpSpecializedILi3ELi2ELi32ELb1ELb0EEEJNS5_IJS1Q_SH_SG_EEENS5_IJNSN_IS1Q_SD_EENSN_ISO_SD_EEEEENS_10bfloat16_tESM_S2J_SM_NS2A_6fusion15FusionCallbacksIS2E_NS2K_17LinearCombinationIS2J_fS2J_fLNS_15FloatRoundStyleE2EEES2F_S2I_JEEENS4_5SM1004TMEM4LOAD26SM100_TMEM_LOAD_32dp32b32xENS4_13SM90_TMA_LOADENS1K_INS1L_ILi2ELi4ELi3EEENS1N_ILi16EEENSN_INS5_IJS1P_SO_EEES1W_EEEENS4_39AutoVectorizingCopyWithAssumedAlignmentILi128EEENS4_14SM90_TMA_STOREES2Z_S31_S31_EEEvvEEEEvNT_6ParamsE)
	.align		4
        /*000c*/ 	.word	index@(__assertfail)
	.align		4
        /*0010*/ 	.word	0x00000000
	.align		4
        /*0014*/ 	.word	0xfffffffe
	.align		4
        /*0018*/ 	.word	0x00000000
	.align		4
        /*001c*/ 	.word	0xfffffffd
	.align		4
        /*0020*/ 	.word	0x00000000
	.align		4
        /*0024*/ 	.word	0xfffffffc


//--------------------- .nv.constant4             --------------------------
	.section	.nv.constant4,"a",@progbits
	.align	8
	.align		8
.nv.constant4:
        /*0000*/ 	.dword	__assertfail
	.align		8
        /*0008*/ 	.dword	__unnamed_1
	.align		8
        /*0010*/ 	.dword	__unnamed_2
	.align		8
        /*0018*/ 	.dword	_ZN40_INTERNAL_0bbe6409_4_k_cu_6bd69e9d_350854cuda3std3__45__cpo5beginE
	.align		8
        /*0020*/ 	.dword	_ZN40_INTERNAL_0bbe6409_4_k_cu_6bd69e9d_350854cuda3std3__45__cpo3endE
	.align		8
        /*0028*/ 	.dword	_ZN40_INTERNAL_0bbe6409_4_k_cu_6bd69e9d_350854cuda3std3__45__cpo6cbeginE
	.align		8
        /*0030*/ 	.dword	_ZN40_INTERNAL_0bbe6409_4_k_cu_6bd69e9d_350854cuda3std3__45__cpo4cendE
	.align		8
        /*0038*/ 	.dword	_ZN40_INTERNAL_0bbe6409_4_k_cu_6bd69e9d_350854cuda3std3__442_GLOBAL__N__0bbe6409_4_k_cu_6bd69e9d_350856ignoreE
	.align		8
        /*0040*/ 	.dword	_ZN40_INTERNAL_0bbe6409_4_k_cu_6bd69e9d_350854cuda3std3__419piecewise_constructE
	.align		8
        /*0048*/ 	.dword	_ZN40_INTERNAL_0bbe6409_4_k_cu_6bd69e9d_350854cuda3std3__48in_placeE
	.align		8
        /*0050*/ 	.dword	_ZN40_INTERNAL_0bbe6409_4_k_cu_6bd69e9d_350854cuda3std6ranges3__45__cpo4swapE
	.align		8
        /*0058*/ 	.dword	_ZN40_INTERNAL_0bbe6409_4_k_cu_6bd69e9d_350854cuda3std6ranges3__45__cpo9iter_moveE
	.align		8
        /*0060*/ 	.dword	_ZN40_INTERNAL_0bbe6409_4_k_cu_6bd69e9d_350854cute7productE
	.align		8
        /*0068*/ 	.dword	_ZN40_INTERNAL_0bbe6409_4_k_cu_6bd69e9d_350854cute1_E
	.align		8
        /*0070*/ 	.dword	$str$25
	.align		8
        /*0078*/ 	.dword	$str$26
	.align		8
        /*0080*/ 	.dword	$str$27
	.align		8
        /*0088*/ 	.dword	$str$28


//--------------------- .text._ZN7cutlass13device_kernelINS_4gemm6kernel13GemmUniversalIN4cute5tupleIJiiiiEEENS1_10collective13CollectiveMmaINS1_46MainloopSm100TmaUmmaWarpSpecializedBlockScaledILi4ELi2ELi2ENS5_IJNS4_1CILi2EEENSA_ILi4EEENSA_ILi1EEEEEEEENS5_IJNSA_ILi256EEENSA_ILi64EEESG_EEENS5_IJNS_12float_e4m3_tENS_13float_ue8m0_tEEEENS5_IJNS5_IJlSD_lEEENS4_6LayoutINS5_IJNS5_IJNS5_IJNSA_ILi32EEESC_EEEiEEESQ_NS5_IJSD_iEEEEEENS5_IJNS5_IJNS5_IJNSA_ILi16EEESC_EEEiEEENS5_IJNS5_IJNSA_ILi0EEESD_EEENSA_ILi512EEEEEENS5_IJSW_iEEEEEEEEEEESL_S13_NS4_8TiledMMAINS4_8MMA_AtomIJNS4_27SM100_MMA_MXF8F6F4_2x1SM_SSISJ_SJ_fSK_Li256ELi64ELNS4_4UMMA5MajorE0ELS18_0ELNS17_7ScaleInE0ELS19_0EEEEEENSN_INS5_IJSD_SD_SD_EEENS5_IJSW_SW_SW_EEEEENS5_IJNS4_10UnderscoreES1F_S1F_EEEEENS5_IJNS4_28SM100_TMA_2SM_LOAD_MULTICASTES1I_EEENS5_IJNS4_14ComposedLayoutINS4_7SwizzleILi3ELi4ELi3EEENS4_18smem_ptr_flag_bitsILi8EEENSN_INS5_IJNSA_ILi8EEENSA_ILi128EEEEEENS5_IJS1Q_SD_EEEEEEENSN_INS5_IJNS5_IJNS5_IJSP_SD_EEENS5_IJSO_SD_EEEEEESD_NS5_IJSC_SB_EEEEEENS5_IJNS5_IJNS5_IJSU_SY_EEESX_EEESW_NS5_IJSD_SY_EEEEEEEEEEEvNS4_8identityENS5_IJNS4_18SM100_TMA_2SM_LOADES1I_EEES25_vS26_EENS_8epilogue10collective18CollectiveEpilogueINS2A_23Sm100TmaWarpSpecializedILi3ELi2ELi32ELb1ELb0EEEJNS5_IJS1Q_SH_SG_EEENS5_IJNSN_IS1Q_SD_EENSN_ISO_SD_EEEEENS_10bfloat16_tESM_S2J_SM_NS2A_6fusion15FusionCallbacksIS2E_NS2K_17LinearCombinationIS2J_fS2J_fLNS_15FloatRoundStyleE2EEES2F_S2I_JEEENS4_5SM1004TMEM4LOAD26SM100_TMEM_LOAD_32dp32b32xENS4_13SM90_TMA_LOADENS1K_INS1L_ILi2ELi4ELi3EEENS1N_ILi16EEENSN_INS5_IJS1P_SO_EEES1W_EEEENS4_39AutoVectorizingCopyWithAssumedAlignmentILi128EEENS4_14SM90_TMA_STOREES2Z_S31_S31_EEEvvEEEEvNT_6ParamsE --------------------------
	.section	.text._ZN7cutlass13device_kernelINS_4gemm6kernel13GemmUniversalIN4cute5tupleIJiiiiEEENS1_10collective13CollectiveMmaINS1_46MainloopSm100TmaUmmaWarpSpecializedBlockScaledILi4ELi2ELi2ENS5_IJNS4_1CILi2EEENSA_ILi4EEENSA_ILi1EEEEEEEENS5_IJNSA_ILi256EEENSA_ILi64EEESG_EEENS5_IJNS_12float_e4m3_tENS_13float_ue8m0_tEEEENS5_IJNS5_IJlSD_lEEENS4_6LayoutINS5_IJNS5_IJNS5_IJNSA_ILi32EEESC_EEEiEEESQ_NS5_IJSD_iEEEEEENS5_IJNS5_IJNS5_IJNSA_ILi16EEESC_EEEiEEENS5_IJNS5_IJNSA_ILi0EEESD_EEENSA_ILi512EEEEEENS5_IJSW_iEEEEEEEEEEESL_S13_NS4_8TiledMMAINS4_8MMA_AtomIJNS4_27SM100_MMA_MXF8F6F4_2x1SM_SSISJ_SJ_fSK_Li256ELi64ELNS4_4UMMA5MajorE0ELS18_0ELNS17_7ScaleInE0ELS19_0EEEEEENSN_INS5_IJSD_SD_SD_EEENS5_IJSW_SW_SW_EEEEENS5_IJNS4_10UnderscoreES1F_S1F_EEEEENS5_IJNS4_28SM100_TMA_2SM_LOAD_MULTICASTES1I_EEENS5_IJNS4_14ComposedLayoutINS4_7SwizzleILi3ELi4ELi3EEENS4_18smem_ptr_flag_bitsILi8EEENSN_INS5_IJNSA_ILi8EEENSA_ILi128EEEEEENS5_IJS1Q_SD_EEEEEEENSN_INS5_IJNS5_IJNS5_IJSP_SD_EEENS5_IJSO_SD_EEEEEESD_NS5_IJSC_SB_EEEEEENS5_IJNS5_IJNS5_IJSU_SY_EEESX_EEESW_NS5_IJSD_SY_EEEEEEEEEEEvNS4_8identityENS5_IJNS4_18SM100_TMA_2SM_LOADES1I_EEES25_vS26_EENS_8epilogue10collective18CollectiveEpilogueINS2A_23Sm100TmaWarpSpecializedILi3ELi2ELi32ELb1ELb0EEEJNS5_IJS1Q_SH_SG_EEENS5_IJNSN_IS1Q_SD_EENSN_ISO_SD_EEEEENS_10bfloat16_tESM_S2J_SM_NS2A_6fusion15FusionCallbacksIS2E_NS2K_17LinearCombinationIS2J_fS2J_fLNS_15FloatRoundStyleE2EEES2F_S2I_JEEENS4_5SM1004TMEM4LOAD26SM100_TMEM_LOAD_32dp32b32xENS4_13SM90_TMA_LOADENS1K_INS1L_ILi2ELi4ELi3EEENS1N_ILi16EEENSN_INS5_IJS1P_SO_EEES1W_EEEENS4_39AutoVectorizingCopyWithAssumedAlignmentILi128EEENS4_14SM90_TMA_STOREES2Z_S31_S31_EEEvvEEEEvNT_6ParamsE,"ax",@progbits
	.align	128
.text._ZN7cutlass13device_kernelINS_4gemm6kernel13GemmUniversalIN4cute5tupleIJiiiiEEENS1_10collective13CollectiveMmaINS1_46MainloopSm100TmaUmmaWarpSpecializedBlockScaledILi4ELi2ELi2ENS5_IJNS4_1CILi2EEENSA_ILi4EEENSA_ILi1EEEEEEEENS5_IJNSA_ILi256EEENSA_ILi64EEESG_EEENS5_IJNS_12float_e4m3_tENS_13float_ue8m0_tEEEENS5_IJNS5_IJlSD_lEEENS4_6LayoutINS5_IJNS5_IJNS5_IJNSA_ILi32EEESC_EEEiEEESQ_NS5_IJSD_iEEEEEENS5_IJNS5_IJNS5_IJNSA_ILi16EEESC_EEEiEEENS5_IJNS5_IJNSA_ILi0EEESD_EEENSA_ILi512EEEEEENS5_IJSW_iEEEEEEEEEEESL_S13_NS4_8TiledMMAINS4_8MMA_AtomIJNS4_27SM100_MMA_MXF8F6F4_2x1SM_SSISJ_SJ_fSK_Li256ELi64ELNS4_4UMMA5MajorE0ELS18_0ELNS17_7ScaleInE0ELS19_0EEEEEENSN_INS5_IJSD_SD_SD_EEENS5_IJSW_SW_SW_EEEEENS5_IJNS4_10UnderscoreES1F_S1F_EEEEENS5_IJNS4_28SM100_TMA_2SM_LOAD_MULTICASTES1I_EEENS5_IJNS4_14ComposedLayoutINS4_7SwizzleILi3ELi4ELi3EEENS4_18smem_ptr_flag_bitsILi8EEENSN_INS5_IJNSA_ILi8EEENSA_ILi128EEEEEENS5_IJS1Q_SD_EEEEEEENSN_INS5_IJNS5_IJNS5_IJSP_SD_EEENS5_IJSO_SD_EEEEEESD_NS5_IJSC_SB_EEEEEENS5_IJNS5_IJNS5_IJSU_SY_EEESX_EEESW_NS5_IJSD_SY_EEEEEEEEEEEvNS4_8identityENS5_IJNS4_18SM100_TMA_2SM_LOADES1I_EEES25_vS26_EENS_8epilogue10collective18CollectiveEpilogueINS2A_23Sm100TmaWarpSpecializedILi3ELi2ELi32ELb1ELb0EEEJNS5_IJS1Q_SH_SG_EEENS5_IJNSN_IS1Q_SD_EENSN_ISO_SD_EEEEENS_10bfloat16_tESM_S2J_SM_NS2A_6fusion15FusionCallbacksIS2E_NS2K_17LinearCombinationIS2J_fS2J_fLNS_15FloatRoundStyleE2EEES2F_S2I_JEEENS4_5SM1004TMEM4LOAD26SM100_TMEM_LOAD_32dp32b32xENS4_13SM90_TMA_LOADENS1K_INS1L_ILi2ELi4ELi3EEENS1N_ILi16EEENSN_INS5_IJS1P_SO_EEES1W_EEEENS4_39AutoVectorizingCopyWithAssumedAlignmentILi128EEENS4_14SM90_TMA_STOREES2Z_S31_S31_EEEvvEEEEvNT_6ParamsE:
        .type           _ZN7cutlass13device_kernelINS_4gemm6kernel13GemmUniversalIN4cute5tupleIJiiiiEEENS1_10collective13CollectiveMmaINS1_46MainloopSm100TmaUmmaWarpSpecializedBlockScaledILi4ELi2ELi2ENS5_IJNS4_1CILi2EEENSA_ILi4EEENSA_ILi1EEEEEEEENS5_IJNSA_ILi256EEENSA_ILi64EEESG_EEENS5_IJNS_12float_e4m3_tENS_13float_ue8m0_tEEEENS5_IJNS5_IJlSD_lEEENS4_6LayoutINS5_IJNS5_IJNS5_IJNSA_ILi32EEESC_EEEiEEESQ_NS5_IJSD_iEEEEEENS5_IJNS5_IJNS5_IJNSA_ILi16EEESC_EEEiEEENS5_IJNS5_IJNSA_ILi0EEESD_EEENSA_ILi512EEEEEENS5_IJSW_iEEEEEEEEEEESL_S13_NS4_8TiledMMAINS4_8MMA_AtomIJNS4_27SM100_MMA_MXF8F6F4_2x1SM_SSISJ_SJ_fSK_Li256ELi64ELNS4_4UMMA5MajorE0ELS18_0ELNS17_7ScaleInE0ELS19_0EEEEEENSN_INS5_IJSD_SD_SD_EEENS5_IJSW_SW_SW_EEEEENS5_IJNS4_10UnderscoreES1F_S1F_EEEEENS5_IJNS4_28SM100_TMA_2SM_LOAD_MULTICASTES1I_EEENS5_IJNS4_14ComposedLayoutINS4_7SwizzleILi3ELi4ELi3EEENS4_18smem_ptr_flag_bitsILi8EEENSN_INS5_IJNSA_ILi8EEENSA_ILi128EEEEEENS5_IJS1Q_SD_EEEEEEENSN_INS5_IJNS5_IJNS5_IJSP_SD_EEENS5_IJSO_SD_EEEEEESD_NS5_IJSC_SB_EEEEEENS5_IJNS5_IJNS5_IJSU_SY_EEESX_EEESW_NS5_IJSD_SY_EEEEEEEEEEEvNS4_8identityENS5_IJNS4_18SM100_TMA_2SM_LOADES1I_EEES25_vS26_EENS_8epilogue10collective18CollectiveEpilogueINS2A_23Sm100TmaWarpSpecializedILi3ELi2ELi32ELb1ELb0EEEJNS5_IJS1Q_SH_SG_EEENS5_IJNSN_IS1Q_SD_EENSN_ISO_SD_EEEEENS_10bfloat16_tESM_S2J_SM_NS2A_6fusion15FusionCallbacksIS2E_NS2K_17LinearCombinationIS2J_fS2J_fLNS_15FloatRoundStyleE2EEES2F_S2I_JEEENS4_5SM1004TMEM4LOAD26SM100_TMEM_LOAD_32dp32b32xENS4_13SM90_TMA_LOADENS1K_INS1L_ILi2ELi4ELi3EEENS1N_ILi16EEENSN_INS5_IJS1P_SO_EEES1W_EEEENS4_39AutoVectorizingCopyWithAssumedAlignmentILi128EEENS4_14SM90_TMA_STOREES2Z_S31_S31_EEEvvEEEEvNT_6ParamsE,@function
        .size           _ZN7cutlass13device_kernelINS_4gemm6kernel13GemmUniversalIN4cute5tupleIJiiiiEEENS1_10collective13CollectiveMmaINS1_46MainloopSm100TmaUmmaWarpSpecializedBlockScaledILi4ELi2ELi2ENS5_IJNS4_1CILi2EEENSA_ILi4EEENSA_ILi1EEEEEEEENS5_IJNSA_ILi256EEENSA_ILi64EEESG_EEENS5_IJNS_12float_e4m3_tENS_13float_ue8m0_tEEEENS5_IJNS5_IJlSD_lEEENS4_6LayoutINS5_IJNS5_IJNS5_IJNSA_ILi32EEESC_EEEiEEESQ_NS5_IJSD_iEEEEEENS5_IJNS5_IJNS5_IJNSA_ILi16EEESC_EEEiEEENS5_IJNS5_IJNSA_ILi0EEESD_EEENSA_ILi512EEEEEENS5_IJSW_iEEEEEEEEEEESL_S13_NS4_8TiledMMAINS4_8MMA_AtomIJNS4_27SM100_MMA_MXF8F6F4_2x1SM_SSISJ_SJ_fSK_Li256ELi64ELNS4_4UMMA5MajorE0ELS18_0ELNS17_7ScaleInE0ELS19_0EEEEEENSN_INS5_IJSD_SD_SD_EEENS5_IJSW_SW_SW_EEEEENS5_IJNS4_10UnderscoreES1F_S1F_EEEEENS5_IJNS4_28SM100_TMA_2SM_LOAD_MULTICASTES1I_EEENS5_IJNS4_14ComposedLayoutINS4_7SwizzleILi3ELi4ELi3EEENS4_18smem_ptr_flag_bitsILi8EEENSN_INS5_IJNSA_ILi8EEENSA_ILi128EEEEEENS5_IJS1Q_SD_EEEEEEENSN_INS5_IJNS5_IJNS5_IJSP_SD_EEENS5_IJSO_SD_EEEEEESD_NS5_IJSC_SB_EEEEEENS5_IJNS5_IJNS5_IJSU_SY_EEESX_EEESW_NS5_IJSD_SY_EEEEEEEEEEEvNS4_8identityENS5_IJNS4_18SM100_TMA_2SM_LOADES1I_EEES25_vS26_EENS_8epilogue10collective18CollectiveEpilogueINS2A_23Sm100TmaWarpSpecializedILi3ELi2ELi32ELb1ELb0EEEJNS5_IJS1Q_SH_SG_EEENS5_IJNSN_IS1Q_SD_EENSN_ISO_SD_EEEEENS_10bfloat16_tESM_S2J_SM_NS2A_6fusion15FusionCallbacksIS2E_NS2K_17LinearCombinationIS2J_fS2J_fLNS_15FloatRoundStyleE2EEES2F_S2I_JEEENS4_5SM1004TMEM4LOAD26SM100_TMEM_LOAD_32dp32b32xENS4_13SM90_TMA_LOADENS1K_INS1L_ILi2ELi4ELi3EEENS1N_ILi16EEENSN_INS5_IJS1P_SO_EEES1W_EEEENS4_39AutoVectorizingCopyWithAssumedAlignmentILi128EEENS4_14SM90_TMA_STOREES2Z_S31_S31_EEEvvEEEEvNT_6ParamsE,(.L_x_175 - _ZN7cutlass13device_kernelINS_4gemm6kernel13GemmUniversalIN4cute5tupleIJiiiiEEENS1_10collective13CollectiveMmaINS1_46MainloopSm100TmaUmmaWarpSpecializedBlockScaledILi4ELi2ELi2ENS5_IJNS4_1CILi2EEENSA_ILi4EEENSA_ILi1EEEEEEEENS5_IJNSA_ILi256EEENSA_ILi64EEESG_EEENS5_IJNS_12float_e4m3_tENS_13float_ue8m0_tEEEENS5_IJNS5_IJlSD_lEEENS4_6LayoutINS5_IJNS5_IJNS5_IJNSA_ILi32EEESC_EEEiEEESQ_NS5_IJSD_iEEEEEENS5_IJNS5_IJNS5_IJNSA_ILi16EEESC_EEEiEEENS5_IJNS5_IJNSA_ILi0EEESD_EEENSA_ILi512EEEEEENS5_IJSW_iEEEEEEEEEEESL_S13_NS4_8TiledMMAINS4_8MMA_AtomIJNS4_27SM100_MMA_MXF8F6F4_2x1SM_SSISJ_SJ_fSK_Li256ELi64ELNS4_4UMMA5MajorE0ELS18_0ELNS17_7ScaleInE0ELS19_0EEEEEENSN_INS5_IJSD_SD_SD_EEENS5_IJSW_SW_SW_EEEEENS5_IJNS4_10UnderscoreES1F_S1F_EEEEENS5_IJNS4_28SM100_TMA_2SM_LOAD_MULTICASTES1I_EEENS5_IJNS4_14ComposedLayoutINS4_7SwizzleILi3ELi4ELi3EEENS4_18smem_ptr_flag_bitsILi8EEENSN_INS5_IJNSA_ILi8EEENSA_ILi128EEEEEENS5_IJS1Q_SD_EEEEEEENSN_INS5_IJNS5_IJNS5_IJSP_SD_EEENS5_IJSO_SD_EEEEEESD_NS5_IJSC_SB_EEEEEENS5_IJNS5_IJNS5_IJSU_SY_EEESX_EEESW_NS5_IJSD_SY_EEEEEEEEEEEvNS4_8identityENS5_IJNS4_18SM100_TMA_2SM_LOADES1I_EEES25_vS26_EENS_8epilogue10collective18CollectiveEpilogueINS2A_23Sm100TmaWarpSpecializedILi3ELi2ELi32ELb1ELb0EEEJNS5_IJS1Q_SH_SG_EEENS5_IJNSN_IS1Q_SD_EENSN_ISO_SD_EEEEENS_10bfloat16_tESM_S2J_SM_NS2A_6fusion15FusionCallbacksIS2E_NS2K_17LinearCombinationIS2J_fS2J_fLNS_15FloatRoundStyleE2EEES2F_S2I_JEEENS4_5SM1004TMEM4LOAD26SM100_TMEM_LOAD_32dp32b32xENS4_13SM90_TMA_LOADENS1K_INS1L_ILi2ELi4ELi3EEENS1N_ILi16EEENSN_INS5_IJS1P_SO_EEES1W_EEEENS4_39AutoVectorizingCopyWithAssumedAlignmentILi128EEENS4_14SM90_TMA_STOREES2Z_S31_S31_EEEvvEEEEvNT_6ParamsE)
        .other          _ZN7cutlass13device_kernelINS_4gemm6kernel13GemmUniversalIN4cute5tupleIJiiiiEEENS1_10collective13CollectiveMmaINS1_46MainloopSm100TmaUmmaWarpSpecializedBlockScaledILi4ELi2ELi2ENS5_IJNS4_1CILi2EEENSA_ILi4EEENSA_ILi1EEEEEEEENS5_IJNSA_ILi256EEENSA_ILi64EEESG_EEENS5_IJNS_12float_e4m3_tENS_13float_ue8m0_tEEEENS5_IJNS5_IJlSD_lEEENS4_6LayoutINS5_IJNS5_IJNS5_IJNSA_ILi32EEESC_EEEiEEESQ_NS5_IJSD_iEEEEEENS5_IJNS5_IJNS5_IJNSA_ILi16EEESC_EEEiEEENS5_IJNS5_IJNSA_ILi0EEESD_EEENSA_ILi512EEEEEENS5_IJSW_iEEEEEEEEEEESL_S13_NS4_8TiledMMAINS4_8MMA_AtomIJNS4_27SM100_MMA_MXF8F6F4_2x1SM_SSISJ_SJ_fSK_Li256ELi64ELNS4_4UMMA5MajorE0ELS18_0ELNS17_7ScaleInE0ELS19_0EEEEEENSN_INS5_IJSD_SD_SD_EEENS5_IJSW_SW_SW_EEEEENS5_IJNS4_10UnderscoreES1F_S1F_EEEEENS5_IJNS4_28SM100_TMA_2SM_LOAD_MULTICASTES1I_EEENS5_IJNS4_14ComposedLayoutINS4_7SwizzleILi3ELi4ELi3EEENS4_18smem_ptr_flag_bitsILi8EEENSN_INS5_IJNSA_ILi8EEENSA_ILi128EEEEEENS5_IJS1Q_SD_EEEEEEENSN_INS5_IJNS5_IJNS5_IJSP_SD_EEENS5_IJSO_SD_EEEEEESD_NS5_IJSC_SB_EEEEEENS5_IJNS5_IJNS5_IJSU_SY_EEESX_EEESW_NS5_IJSD_SY_EEEEEEEEEEEvNS4_8identityENS5_IJNS4_18SM100_TMA_2SM_LOADES1I_EEES25_vS26_EENS_8epilogue10collective18CollectiveEpilogueINS2A_23Sm100TmaWarpSpecializedILi3ELi2ELi32ELb1ELb0EEEJNS5_IJS1Q_SH_SG_EEENS5_IJNSN_IS1Q_SD_EENSN_ISO_SD_EEEEENS_10bfloat16_tESM_S2J_SM_NS2A_6fusion15FusionCallbacksIS2E_NS2K_17LinearCombinationIS2J_fS2J_fLNS_15FloatRoundStyleE2EEES2F_S2I_JEEENS4_5SM1004TMEM4LOAD26SM100_TMEM_LOAD_32dp32b32xENS4_13SM90_TMA_LOADENS1K_INS1L_ILi2ELi4ELi3EEENS1N_ILi16EEENSN_INS5_IJS1P_SO_EEES1W_EEEENS4_39AutoVectorizingCopyWithAssumedAlignmentILi128EEENS4_14SM90_TMA_STOREES2Z_S31_S31_EEEvvEEEEvNT_6ParamsE,@"STO_CUDA_ENTRY STV_DEFAULT"
_ZN7cutlass13device_kernelINS_4gemm6kernel13GemmUniversalIN4cute5tupleIJiiiiEEENS1_10collective13CollectiveMmaINS1_46MainloopSm100TmaUmmaWarpSpecializedBlockScaledILi4ELi2ELi2ENS5_IJNS4_1CILi2EEENSA_ILi4EEENSA_ILi1EEEEEEEENS5_IJNSA_ILi256EEENSA_ILi64EEESG_EEENS5_IJNS_12float_e4m3_tENS_13float_ue8m0_tEEEENS5_IJNS5_IJlSD_lEEENS4_6LayoutINS5_IJNS5_IJNS5_IJNSA_ILi32EEESC_EEEiEEESQ_NS5_IJSD_iEEEEEENS5_IJNS5_IJNS5_IJNSA_ILi16EEESC_EEEiEEENS5_IJNS5_IJNSA_ILi0EEESD_EEENSA_ILi512EEEEEENS5_IJSW_iEEEEEEEEEEESL_S13_NS4_8TiledMMAINS4_8MMA_AtomIJNS4_27SM100_MMA_MXF8F6F4_2x1SM_SSISJ_SJ_fSK_Li256ELi64ELNS4_4UMMA5MajorE0ELS18_0ELNS17_7ScaleInE0ELS19_0EEEEEENSN_INS5_IJSD_SD_SD_EEENS5_IJSW_SW_SW_EEEEENS5_IJNS4_10UnderscoreES1F_S1F_EEEEENS5_IJNS4_28SM100_TMA_2SM_LOAD_MULTICASTES1I_EEENS5_IJNS4_14ComposedLayoutINS4_7SwizzleILi3ELi4ELi3EEENS4_18smem_ptr_flag_bitsILi8EEENSN_INS5_IJNSA_ILi8EEENSA_ILi128EEEEEENS5_IJS1Q_SD_EEEEEEENSN_INS5_IJNS5_IJNS5_IJSP_SD_EEENS5_IJSO_SD_EEEEEESD_NS5_IJSC_SB_EEEEEENS5_IJNS5_IJNS5_IJSU_SY_EEESX_EEESW_NS5_IJSD_SY_EEEEEEEEEEEvNS4_8identityENS5_IJNS4_18SM100_TMA_2SM_LOADES1I_EEES25_vS26_EENS_8epilogue10collective18CollectiveEpilogueINS2A_23Sm100TmaWarpSpecializedILi3ELi2ELi32ELb1ELb0EEEJNS5_IJS1Q_SH_SG_EEENS5_IJNSN_IS1Q_SD_EENSN_ISO_SD_EEEEENS_10bfloat16_tESM_S2J_SM_NS2A_6fusion15FusionCallbacksIS2E_NS2K_17LinearCombinationIS2J_fS2J_fLNS_15FloatRoundStyleE2EEES2F_S2I_JEEENS4_5SM1004TMEM4LOAD26SM100_TMEM_LOAD_32dp32b32xENS4_13SM90_TMA_LOADENS1K_INS1L_ILi2ELi4ELi3EEENS1N_ILi16EEENSN_INS5_IJS1P_SO_EEES1W_EEEENS4_39AutoVectorizingCopyWithAssumedAlignmentILi128EEENS4_14SM90_TMA_STOREES2Z_S31_S31_EEEvvEEEEvNT_6ParamsE:
[----:B------:R-:W1:Y:S01]  /*0000*/  LDC R1, c[0x0][0x37c] ;  /* 0x0000df00ff017b82 */ /* 0x000e620000000800 */
[----:B------:R-:W2:Y:S01]  /*0010*/  S2R R96, SR_TID.X ;  /* 0x0000000000607919 */ /* 0x000ea20000002100 */
[----:B------:R-:W3:Y:S06]  /*0020*/  LDCU.64 UR12, c[0x0][0xc90] ;  /* 0x00019200ff0c77ac */ /* 0x000eec0008000a00 */
[----:B------:R-:W4:Y:S01]  /*0030*/  S2UR UR4, SR_CgaCtaId ;  /* 0x00000000000479c3 */ /* 0x000f220000008800 */
[----:B------:R-:W-:Y:S02]  /*0040*/  PRMT R88, RZ, 0x7610, R88 ;  /* 0x00007610ff587816 */ /* 0x000fe40000000058 */
[----:B------:R-:W-:-:S02]  /*0050*/  ELECT P0, URZ, PT ;  /* 0x0000000000ff782f */ /* 0x000fc40003800000 */
[----:B---3--:R-:W-:-:S04]  /*0060*/  ISETP.NE.U32.AND P1, PT, RZ, UR12, PT ;  /* 0x0000000cff007c0c */ /* 0x008fc8000bf25070 */
[----:B------:R-:W-:Y:S01]  /*0070*/  ISETP.NE.AND.EX P2, PT, RZ, UR13, PT, P1 ;  /* 0x0000000dff007c0c */ /* 0x000fe2000bf45310 */
[----:B----4-:R-:W-:Y:S01]  /*0080*/  IMAD.U32 R92, RZ, RZ, UR4 ;  /* 0x00000004ff5c7e24 */ /* 0x010fe2000f8e00ff */
[----:B------:R-:W-:Y:S02]  /*0090*/  ULOP3.LUT UR5, UR4, 0x1, URZ, 0xc0, !UPT ;  /* 0x0000000104057892 */ /* 0x000fe4000f8ec0ff */
[----:B------:R-:W-:Y:S01]  /*00a0*/  ULOP3.LUT UR4, UR4, 0x1, URZ, 0x3c, !UPT ;  /* 0x0000000104047892 */ /* 0x000fe2000f8e3cff */
[----:B--2---:R-:W-:-:S03]  /*00b0*/  SHF.R.U32.HI R89, RZ, 0x5, R96 ;  /* 0x00000005ff597819 */ /* 0x004fc60000011660 */
[----:B------:R-:W-:Y:S02]  /*00c0*/  IMAD.U32 R2, RZ, RZ, UR5 ;  /* 0x00000005ff027e24 */ /* 0x000fe4000f8e00ff */
[----:B------:R-:W2:Y:S02]  /*00d0*/  SHFL.IDX PT, R0, R89, RZ, 0x1f ;  /* 0x00001fff59007589 */ /* 0x000ea400000e0000 */
[----:B--2---:R-:W-:Y:S01]  /*00e0*/  R2UR UR19, R0 ;  /* 0x00000000001372ca */ /* 0x004fe200000e0000 */
[----:B------:R-:W-:Y:S01]  /*00f0*/  IMAD.U32 R0, RZ, RZ, UR4 ;  /* 0x00000004ff007e24 */ /* 0x000fe2000f8e00ff */
[----:B-1----:R-:W-:-:S13]  /*0100*/  @P2 BRA `(.L_x_0) ;  /* 0x0000000000302947 */ /* 0x002fda0003800000 */
[----:B------:R-:W1:Y:S02]  /*0110*/  LDCU.64 UR4, c[0x0][0xc88] ;  /* 0x00019100ff0477ac */ /* 0x000e640008000a00 */
[----:B-1----:R-:W-:-:S04]  /*0120*/  UISETP.NE.U32.AND UP0, UPT, UR4, URZ, UPT ;  /* 0x000000ff0400728c */ /* 0x002fc8000bf05070 */
[----:B------:R-:W-:-:S09]  /*0130*/  UISETP.NE.AND.EX UP0, UPT, UR5, URZ, UPT, UP0 ;  /* 0x000000ff0500728c */ /* 0x000fd2000bf05300 */
[----:B------:R-:W-:Y:S05]  /*0140*/  BRA.U !UP0, `(.L_x_1) ;  /* 0x0000000108147547 */ /* 0x000fea000b800000 */
[----:B------:R-:W1:Y:S01]  /*0150*/  LDC.64 R4, c[0x0][0xc88] ;  /* 0x00032200ff047b82 */ /* 0x000e620000000a00 */
[----:B------:R-:W1:Y:S02]  /*0160*/  LDCU.64 UR4, c[0x0][0x358] ;  /* 0x00006b00ff0477ac */ /* 0x000e640008000a00 */
[----:B-1----:R1:W5:Y:S01]  /*0170*/  LDG.E R41, desc[UR4][R4.64] ;  /* 0x0000000404297981 */ /* 0x002362000c1e1900 */
[----:B------:R-:W-:Y:S01]  /*0180*/  HFMA2 R88, -RZ, RZ, 0, 5.9604644775390625e-08 ;  /* 0x00000001ff587431 */ /* 0x000fe200000001ff */
[----:B------:R-:W-:Y:S05]  /*0190*/  BRA `(.L_x_0) ;  /* 0x00000000000c7947 */ /* 0x000fea0003800000 */
.L_x_1:
[----:B------:R-:W1:Y:S01]  /*01a0*/  LDCU UR4, c[0x0][0xc80] ;  /* 0x00019000ff0477ac */ /* 0x000e620008000800 */
[----:B------:R-:W-:Y:S01]  /*01b0*/  HFMA2 R88, -RZ, RZ, 0, 5.9604644775390625e-08 ;  /* 0x00000001ff587431 */ /* 0x000fe200000001ff */
[----:B-1----:R-:W-:-:S07]  /*01c0*/  MOV R41, UR4 ;  /* 0x0000000400297c02 */ /* 0x002fce0008000f00 */
.L_x_0:
[----:B------:R-:W2:Y:S02]  /*01d0*/  LDCU.64 UR4, c[0x0][0xcb0] ;  /* 0x00019600ff0477ac */ /* 0x000ea40008000a00 */
[----:B--2---:R-:W-:-:S04]  /*01e0*/  UISETP.NE.U32.AND UP0, UPT, UR4, URZ, UPT ;  /* 0x000000ff0400728c */ /* 0x004fc8000bf05070 */
[----:B------:R-:W-:-:S09]  /*01f0*/  UISETP.NE.AND.EX UP0, UPT, UR5, URZ, UPT, UP0 ;  /* 0x000000ff0500728c */ /* 0x000fd2000bf05300 */
[----:B------:R-:W-:Y:S05]  /*0200*/  BRA.U UP0, `(.L_x_2) ;  /* 0x0000000100287547 */ /* 0x000fea000b800000 */
[----:B------:R-:W2:Y:S02]  /*0210*/  LDCU.64 UR4, c[0x0][0xca8] ;  /* 0x00019500ff0477ac */ /* 0x000ea40008000a00 */
[----:B--2---:R-:W-:-:S04]  /*0220*/  UISETP.NE.U32.AND UP0, UPT, UR4, URZ, UPT ;  /* 0x000000ff0400728c */ /* 0x004fc8000bf05070 */
[----:B------:R-:W-:-:S09]  /*0230*/  UISETP.NE.AND.EX UP0, UPT, UR5, URZ, UPT, UP0 ;  /* 0x000000ff0500728c */ /* 0x000fd2000bf05300 */
[----:B------:R-:W-:Y:S05]  /*0240*/  BRA.U !UP0, `(.L_x_3) ;  /* 0x0000000108107547 */ /* 0x000fea000b800000 */
[----:B------:R-:W2:Y:S01]  /*0250*/  LDC.64 R38, c[0x0][0xca8] ;  /* 0x00032a00ff267b82 */ /* 0x000ea20000000a00 */
[----:B------:R-:W2:Y:S02]  /*0260*/  LDCU.64 UR4, c[0x0][0x358] ;  /* 0x00006b00ff0477ac */ /* 0x000ea40008000a00 */
[----:B--2---:R2:W5:Y:S01]  /*0270*/  LDG.E R38, desc[UR4][R38.64] ;  /* 0x0000000426267981 */ /* 0x004562000c1e1900 */
[----:B------:R-:W-:Y:S05]  /*0280*/  BRA `(.L_x_2) ;  /* 0x0000000000087947 */ /* 0x000fea0003800000 */
.L_x_3:
[----:B------:R-:W2:Y:S02]  /*0290*/  LDCU UR4, c[0x0][0xca0] ;  /* 0x00019400ff0477ac */ /* 0x000ea40008000800 */
[----:B--2---:R-:W-:Y:S02]  /*02a0*/  MOV R38, UR4 ;  /* 0x0000000400267c02 */ /* 0x004fe40008000f00 */
.L_x_2:
[----:B------:R-:W-:Y:S01]  /*02b0*/  IMAD.U32 R3, RZ, RZ, UR19 ;  /* 0x00000013ff037e24 */ /* 0x000fe2000f8e00ff */
[----:B------:R-:W-:Y:S04]  /*02c0*/  BSSY.RECONVERGENT B0, `(.L_x_4) ;  /* 0x0000012000007945 */ /* 0x000fe80003800200 */
[C---:B------:R-:W-:Y:S02]  /*02d0*/  ISETP.NE.OR P3, PT, R3.reuse, 0x1, !P0 ;  /* 0x000000010300780c */ /* 0x040fe40004765670 */
[----:B------:R-:W-:-:S11]  /*02e0*/  ISETP.NE.OR P2, PT, R3, 0x3, !P0 ;  /* 0x000000030300780c */ /* 0x000fd60004745670 */
[----:B------:R-:W-:Y:S05]  /*02f0*/  @P3 BRA `(.L_x_5) ;  /* 0x0000000000383947 */ /* 0x000fea0003800000 */
[----:B------:R-:W3:Y:S02]  /*0300*/  LDCU.64 UR4, c[0x0][0x348] ;  /* 0x00006900ff0477ac */ /* 0x000ee40008000a00 */
[----:B---3--:R-:W-:Y:S02]  /*0310*/  UIADD3 UR10, UP3, UPT, UR4, 0x80, URZ ;  /* 0x00000080040a7890 */ /* 0x008fe4000ff7e0ff */
[----:B------:R-:W-:Y:S02]  /*0320*/  UIADD3 UR8, UP2, UPT, UR4, 0x180, URZ ;  /* 0x0000018004087890 */ /* 0x000fe4000ff5e0ff */
[----:B------:R-:W-:Y:S02]  /*0330*/  UIADD3 UR6, UP1, UPT, UR4, 0x280, URZ ;  /* 0x0000028004067890 */ /* 0x000fe4000ff3e0ff */
[----:B------:R-:W-:Y:S02]  /*0340*/  UIADD3 UR4, UP0, UPT, UR4, 0x380, URZ ;  /* 0x0000038004047890 */ /* 0x000fe4000ff1e0ff */
[----:B------:R-:W-:-:S02]  /*0350*/  UIADD3.X UR11, UPT, UPT, URZ, UR5, URZ, UP3, !UPT ;  /* 0x00000005ff0b7290 */ /* 0x000fc40009ffe4ff */
[----:B------:R-:W-:Y:S02]  /*0360*/  UIADD3.X UR9, UPT, UPT, URZ, UR5, URZ, UP2, !UPT ;  /* 0x00000005ff097290 */ /* 0x000fe400097fe4ff */
[----:B------:R-:W-:Y:S02]  /*0370*/  UIADD3.X UR7, UPT, UPT, URZ, UR5, URZ, UP1, !UPT ;  /* 0x00000005ff077290 */ /* 0x000fe40008ffe4ff */
[----:B------:R-:W-:-:S03]  /*0380*/  UIADD3.X UR5, UPT, UPT, URZ, UR5, URZ, UP0, !UPT ;  /* 0x00000005ff057290 */ /* 0x000fc600087fe4ff */
[----:B------:R3:W-:Y:S02]  /*0390*/  UTMACCTL.PF [UR10] ;  /* 0x000000000a0079b9 */ /* 0x0007e40008040000 */
[----:B------:R3:W-:Y:S02]  /*03a0*/  UTMACCTL.PF [UR8] ;  /* 0x00000000080079b9 */ /* 0x0007e40008040000 */
[----:B------:R3:W-:Y:S02]  /*03b0*/  UTMACCTL.PF [UR6] ;  /* 0x00000000060079b9 */ /* 0x0007e40008040000 */
[----:B------:R3:W-:Y:S02]  /*03c0*/  UTMACCTL.PF [UR4] ;  /* 0x00000000040079b9 */ /* 0x0007e40008040000 */
[----:B---3--:R-:W-:Y:S01]  /*03d0*/  NOP ;  /* 0x0000000000007918 */ /* 0x008fe20000000000 */
.L_x_5:
[----:B------:R-:W-:Y:S05]  /*03e0*/  BSYNC.RECONVERGENT B0 ;  /* 0x0000000000007941 */ /* 0x000fea0003800200 */
.L_x_4:
[----:B------:R-:W-:Y:S04]  /*03f0*/  BSSY.RECONVERGENT B0, `(.L_x_6) ;  /* 0x000000a000007945 */ /* 0x000fe80003800200 */
[----:B------:R-:W-:Y:S05]  /*0400*/  @P2 BRA `(.L_x_7) ;  /* 0x0000000000202947 */ /* 0x000fea0003800000 */
[----:B------:R-:W3:Y:S02]  /*0410*/  LDCU.64 UR4, c[0x0][0x348] ;  /* 0x00006900ff0477ac */ /* 0x000ee40008000a00 */
[----:B---3--:R-:W-:Y:S02]  /*0420*/  UIADD3 UR6, UP1, UPT, UR4, 0x980, URZ ;  /* 0x0000098004067890 */ /* 0x008fe4000ff3e0ff */
[----:B------:R-:W-:Y:S02]  /*0430*/  UIADD3 UR4, UP0, UPT, UR4, 0xa80, URZ ;  /* 0x00000a8004047890 */ /* 0x000fe4000ff1e0ff */
[----:B------:R-:W-:Y:S02]  /*0440*/  UIADD3.X UR7, UPT, UPT, URZ, UR5, URZ, UP1, !UPT ;  /* 0x00000005ff077290 */ /* 0x000fe40008ffe4ff */
[----:B------:R-:W-:-:S07]  /*0450*/  UIADD3.X UR5, UPT, UPT, URZ, UR5, URZ, UP0, !UPT ;  /* 0x00000005ff057290 */ /* 0x000fce00087fe4ff */
[----:B------:R3:W-:Y:S02]  /*0460*/  UTMACCTL.PF [UR6] ;  /* 0x00000000060079b9 */ /* 0x0007e40008040000 */
[----:B------:R3:W-:Y:S02]  /*0470*/  UTMACCTL.PF [UR4] ;  /* 0x00000000040079b9 */ /* 0x0007e40008040000 */
[----:B---3--:R-:W-:Y:S01]  /*0480*/  NOP ;  /* 0x0000000000007918 */ /* 0x008fe20000000000 */
.L_x_7:
[----:B------:R-:W-:Y:S05]  /*0490*/  BSYNC.RECONVERGENT B0 ;  /* 0x0000000000007941 */ /* 0x000fea0003800200 */
.L_x_6:
[----:B------:R-:W3:Y:S01]  /*04a0*/  LDCU.64 UR4, c[0x0][0xc88] ;  /* 0x00019100ff0477ac */ /* 0x000ee20008000a00 */
[----:B------:R-:W-:Y:S01]  /*04b0*/  ISETP.NE.AND.EX P1, PT, RZ, UR13, PT, P1 ;  /* 0x0000000dff007c0c */ /* 0x000fe2000bf25310 */
[----:B------:R-:W-:Y:S01]  /*04c0*/  UPLOP3.LUT UP4, UPT, UPT, UPT, UPT, 0x80, 0x8 ;  /* 0x000000000008789c */ /* 0x000fe20003f8f070 */
[----:B---3--:R-:W-:-:S04]  /*04d0*/  ISETP.NE.U32.AND P2, PT, RZ, UR4, PT ;  /* 0x00000004ff007c0c */ /* 0x008fc8000bf45070 */
[----:B------:R-:W-:-:S13]  /*04e0*/  ISETP.NE.AND.EX P2, PT, RZ, UR5, PT, P2 ;  /* 0x00000005ff007c0c */ /* 0x000fda000bf45320 */
[----:B------:R-:W-:Y:S05]  /*04f0*/  @P2 BRA P1, `(.L_x_8) ;  /* 0x0000000000282947 */ /* 0x000fea0000800000 */
[----:B------:R-:W-:Y:S01]  /*0500*/  UISETP.NE.U32.AND UP0, UPT, UR12, URZ, UPT ;  /* 0x000000ff0c00728c */ /* 0x000fe2000bf05070 */
[----:B-----5:R-:W-:Y:S01]  /*0510*/  FSETP.NEU.AND P1, PT, R41, RZ, PT ;  /* 0x000000ff2900720b */ /* 0x020fe20003f2d000 */
[----:B------:R-:W-:Y:S02]  /*0520*/  UISETP.NE.U32.AND UP2, UPT, UR4, URZ, UPT ;  /* 0x000000ff0400728c */ /* 0x000fe4000bf45070 */
[----:B------:R-:W-:Y:S02]  /*0530*/  UISETP.NE.AND.EX UP1, UPT, UR13, URZ, UPT, UP0 ;  /* 0x000000ff0d00728c */ /* 0x000fe4000bf25300 */
[----:B------:R-:W-:-:S04]  /*0540*/  UISETP.NE.AND.EX UP0, UPT, UR5, URZ, UPT, UP2 ;  /* 0x000000ff0500728c */ /* 0x000fc8000bf05320 */
[----:B------:R-:W-:-:S04]  /*0550*/  USEL UR4, URZ, 0xffffffff, UP0 ;  /* 0xffffffffff047887 */ /* 0x000fc80008000000 */
[----:B------:R-:W-:Y:S01]  /*0560*/  VOTEU.ANY UP0, P1 ;  /* 0x0000000000ff7886 */ /* 0x000fe20000800100 */
[----:B------:R-:W-:-:S04]  /*0570*/  @!UP1 USEL UR4, URZ, 0xffffffff, UP0 ;  /* 0xffffffffff049887 */ /* 0x000fc80008000000 */
[----:B------:R-:W-:-:S04]  /*0580*/  ULOP3.LUT UR4, UR4, 0x1, URZ, 0xc0, !UPT ;  /* 0x0000000104047892 */ /* 0x000fc8000f8ec0ff */
[----:B------:R-:W-:-:S11]  /*0590*/  UISETP.NE.U32.AND UP4, UPT, UR4, 0x1, UPT ;  /* 0x000000010400788c */ /* 0x000fd6000bf85070 */
.L_x_8:
[----:B------:R-:W3:Y:S01]  /*05a0*/  SHFL.IDX PT, R3, R89, RZ, 0x1f ;  /* 0x00001fff59037589 */ /* 0x000ee200000e0000 */
[----:B------:R-:W-:Y:S01]  /*05b0*/  R2UR UR4, R2 ;  /* 0x00000000020472ca */ /* 0x000fe200000e0000 */
[----:B------:R-:W-:-:S04]  /*05c0*/  UISETP.NE.AND UP0, UPT, UR19, 0x2, UPT ;  /* 0x000000021300788c */ /* 0x000fc8000bf05270 */
[----:B------:R-:W-:-:S08]  /*05d0*/  USEL UR59, URZ, 0x1, UP0 ;  /* 0x00000001ff3b7887 */ /* 0x000fd00008000000 */
[----:B------:R-:W-:-:S06]  /*05e0*/  UISETP.EQ.AND UP1, UPT, UR4, URZ, !UP0 ;  /* 0x000000ff0400728c */ /* 0x000fcc000c722270 */
[----:B------:R-:W-:Y:S02]  /*05f0*/  PLOP3.LUT P4, PT, P0, PT, UP1, 0x80, 0x8 ;  /* 0x000000000008781c */ /* 0x000fe4000078f018 */
[----:B---3--:R-:W-:-:S13]  /*0600*/  ISETP.NE.AND P1, PT, R3, RZ, PT ;  /* 0x000000ff0300720c */ /* 0x008fda0003f25270 */
[----:B------:R-:W-:Y:S05]  /*0610*/  @P1 BRA `(.L_x_9) ;  /* 0x0000000000581947 */ /* 0x000fea0003800000 */
[----:B------:R-:W-:Y:S01]  /*0620*/  R2UR UR5, R92 ;  /* 0x000000005c0572ca */ /* 0x000fe200000e0000 */
[----:B------:R-:W-:Y:S01]  /*0630*/  UMOV UR4, 0x400 ;  /* 0x0000040000047882 */ /* 0x000fe20000000000 */
[----:B------:R-:W-:Y:S01]  /*0640*/  UMOV UR8, 0x1 ;  /* 0x0000000100087882 */ /* 0x000fe20000000000 */
[----:B------:R-:W-:Y:S01]  /*0650*/  UMOV UR6, 0x4 ;  /* 0x0000000400067882 */ /* 0x000fe20000000000 */
[----:B------:R-:W-:-:S04]  /*0660*/  UIADD3 UR8, UPT, UPT, -UR8, 0x100000, URZ ;  /* 0x0010000008087890 */ /* 0x000fc8000fffe1ff */
[----:B------:R-:W-:Y:S02]  /*0670*/  USHF.L.U32 UR9, UR8, 0xb, URZ ;  /* 0x0000000b08097899 */ /* 0x000fe400080006ff */
[----:B------:R-:W-:Y:S02]  /*0680*/  USHF.L.U32 UR8, UR8, 0x1, URZ ;  /* 0x0000000108087899 */ /* 0x000fe400080006ff */
[----:B------:R-:W-:-:S04]  /*0690*/  UIADD3 UR6, UPT, UPT, -UR6, 0x100000, URZ ;  /* 0x0010000006067890 */ /* 0x000fc8000fffe1ff */
[----:B------:R-:W-:Y:S02]  /*06a0*/  USHF.L.U32 UR7, UR6, 0xb, URZ ;  /* 0x0000000b06077899 */ /* 0x000fe400080006ff */
[----:B------:R-:W-:Y:S01]  /*06b0*/  USHF.L.U32 UR6, UR6, 0x1, URZ ;  /* 0x0000000106067899 */ /* 0x000fe200080006ff */
[----:B------:R-:W-:Y:S01]  /*06c0*/  ELECT P1, URZ, PT ;  /* 0x0000000000ff782f */ /* 0x000fe20003820000 */
[----:B------:R-:W-:Y:S01]  /*06d0*/  ULEA UR4, UR5, UR4, 0x18 ;  /* 0x0000000405047291 */ /* 0x000fe2000f8ec0ff */
[----:B------:R-:W3:Y:S11]  /*06e0*/  FENCE.VIEW.ASYNC.S ;  /* 0x00000000000073c6 */ /* 0x000ef60000000000 */
[----:B---3--:R3:W4:Y:S01]  /*06f0*/  SYNCS.EXCH.64 URZ, [UR4], UR8 ;  /* 0x0000000804ff75b2 */ /* 0x0087220008000100 */
[----:B------:R3:W1:Y:S01]  /*0700*/  SYNCS.EXCH.64 URZ, [UR4+0x20], UR6 ;  /* 0x0000200604ff75b2 */ /* 0x0006620008000100 */
[----:B------:R3:W1:Y:S01]  /*0710*/  SYNCS.EXCH.64 URZ, [UR4+0x8], UR8 ;  /* 0x0000080804ff75b2 */ /* 0x0006620008000100 */
[----:B------:R3:W1:Y:S01]  /*0720*/  SYNCS.EXCH.64 URZ, [UR4+0x28], UR6 ;  /* 0x0000280604ff75b2 */ /* 0x0006620008000100 */
[----:B------:R3:W1:Y:S01]  /*0730*/  SYNCS.EXCH.64 URZ, [UR4+0x10], UR8 ;  /* 0x0000100804ff75b2 */ /* 0x0006620008000100 */
[----:B------:R3:W1:Y:S01]  /*0740*/  SYNCS.EXCH.64 URZ, [UR4+0x30], UR6 ;  /* 0x0000300604ff75b2 */ /* 0x0006620008000100 */
[----:B------:R3:W1:Y:S01]  /*0750*/  SYNCS.EXCH.64 URZ, [UR4+0x18], UR8 ;  /* 0x0000180804ff75b2 */ /* 0x0006620008000100 */
[----:B------:R3:W1:Y:S01]  /*0760*/  SYNCS.EXCH.64 URZ, [UR4+0x38], UR6 ;  /* 0x0000380604ff75b2 */ /* 0x0006620008000100 */
[----:B------:R-:W-:Y:S01]  /*0770*/  NOP ;  /* 0x0000000000007918 */ /* 0x000fe20000000000 */
.L_x_9:
[----:B------:R-:W2:Y:S01]  /*0780*/  SHFL.IDX PT, R3, R89, RZ, 0x1f ;  /* 0x00001fff59037589 */ /* 0x000ea200000e0000 */
[----:B------:R-:W-:Y:S01]  /*0790*/  NOP ;  /* 0x0000000000007918 */ /* 0x000fe20000000000 */
[----:B--2---:R-:W-:-:S13]  /*07a0*/  ISETP.NE.AND P1, PT, R3, 0x1, PT ;  /* 0x000000010300780c */ /* 0x004fda0003f25270 */
[----:B------:R-:W-:Y:S05]  /*07b0*/  @P1 BRA `(.L_x_10) ;  /* 0x0000000000501947 */ /* 0x000fea0003800000 */
[----:B------:R-:W-:Y:S01]  /*07c0*/  R2UR UR5, R92 ;  /* 0x000000005c0572ca */ /* 0x000fe200000e0000 */
[----:B---3--:R-:W-:Y:S01]  /*07d0*/  UMOV UR4, 0x400 ;  /* 0x0000040000047882 */ /* 0x008fe20000000000 */
        /* <DEDUP_REMOVED lines=10> */
[----:B------:R-:W2:Y:S11]  /*0880*/  FENCE.VIEW.ASYNC.S ;  /* 0x00000000000073c6 */ /* 0x000eb60000000000 */
[----:B--2---:R2:W3:Y:S01]  /*0890*/  SYNCS.EXCH.64 URZ, [UR4+0x40], UR8 ;  /* 0x0000400804ff75b2 */ /* 0x0044e20008000100 */
[----:B------:R2:W1:Y:S01]  /*08a0*/  SYNCS.EXCH.64 URZ, [UR4+0x58], UR6 ;  /* 0x0000580604ff75b2 */ /* 0x0004620008000100 */
[----:B------:R2:W1:Y:S01]  /*08b0*/  SYNCS.EXCH.64 URZ, [UR4+0x48], UR8 ;  /* 0x0000480804ff75b2 */ /* 0x0004620008000100 */
[----:B------:R2:W1:Y:S01]  /*08c0*/  SYNCS.EXCH.64 URZ, [UR4+0x60], UR6 ;  /* 0x0000600604ff75b2 */ /* 0x0004620008000100 */
[----:B------:R2:W1:Y:S01]  /*08d0*/  SYNCS.EXCH.64 URZ, [UR4+0x50], UR8 ;  /* 0x0000500804ff75b2 */ /* 0x0004620008000100 */
[----:B------:R2:W1:Y:S01]  /*08e0*/  SYNCS.EXCH.64 URZ, [UR4+0x68], UR6 ;  /* 0x0000680604ff75b2 */ /* 0x0004620008000100 */
[----:B------:R-:W-:Y:S01]  /*08f0*/  NOP ;  /* 0x0000000000007918 */ /* 0x000fe20000000000 */
.L_x_10:
[----:B------:R-:W4:Y:S01]  /*0900*/  SHFL.IDX PT, R3, R89, RZ, 0x1f ;  /* 0x00001fff59037589 */ /* 0x000f2200000e0000 */
[----:B------:R-:W-:Y:S01]  /*0910*/  NOP ;  /* 0x0000000000007918 */ /* 0x000fe20000000000 */
[----:B----4-:R-:W-:-:S13]  /*0920*/  ISETP.NE.AND P1, PT, R3, 0x3, PT ;  /* 0x000000030300780c */ /* 0x010fda0003f25270 */
[----:B------:R-:W-:Y:S05]  /*0930*/  @P1 BRA `(.L_x_11) ;  /* 0x0000000000301947 */ /* 0x000fea0003800000 */
[----:B------:R-:W-:Y:S01]  /*0940*/  R2UR UR5, R92 ;  /* 0x000000005c0572ca */ /* 0x000fe200000e0000 */
[----:B--23--:R-:W-:Y:S01]  /*0950*/  UMOV UR6, 0x400 ;  /* 0x0000040000067882 */ /* 0x00cfe20000000000 */
[----:B------:R-:W-:Y:S01]  /*0960*/  UMOV UR4, 0x20 ;  /* 0x0000002000047882 */ /* 0x000fe20000000000 */
[----:B------:R-:W-:-:S10]  /*0970*/  ELECT P1, URZ, PT ;  /* 0x0000000000ff782f */ /* 0x000fd40003820000 */
[----:B------:R-:W-:Y:S02]  /*0980*/  ULEA UR6, UR5, UR6, 0x18 ;  /* 0x0000000605067291 */ /* 0x000fe4000f8ec0ff */
[----:B------:R-:W-:-:S04]  /*0990*/  UIADD3 UR4, UPT, UPT, -UR4, 0x100000, URZ ;  /* 0x0010000004047890 */ /* 0x000fc8000fffe1ff */
[----:B------:R-:W-:Y:S02]  /*09a0*/  USHF.L.U32 UR5, UR4, 0xb, URZ ;  /* 0x0000000b04057899 */ /* 0x000fe400080006ff */
[----:B------:R-:W-:Y:S01]  /*09b0*/  USHF.L.U32 UR4, UR4, 0x1, URZ ;  /* 0x0000000104047899 */ /* 0x000fe200080006ff */
[----:B------:R-:W2:Y:S11]  /*09c0*/  FENCE.VIEW.ASYNC.S ;  /* 0x00000000000073c6 */ /* 0x000eb60000000000 */
[----:B--2---:R4:W2:Y:S01]  /*09d0*/  SYNCS.EXCH.64 URZ, [UR6+0x70], UR4 ;  /* 0x0000700406ff75b2 */ /* 0x0048a20008000100 */
[----:B------:R4:W3:Y:S02]  /*09e0*/  SYNCS.EXCH.64 URZ, [UR6+0x78], UR4 ;  /* 0x0000780406ff75b2 */ /* 0x0008e40008000100 */
[----:B----4-:R-:W-:Y:S01]  /*09f0*/  NOP ;  /* 0x0000000000007918 */ /* 0x010fe20000000000 */
.L_x_11:
[----:B------:R-:W4:Y:S01]  /*0a00*/  SHFL.IDX PT, R3, R89, RZ, 0x1f ;  /* 0x00001fff59037589 */ /* 0x000f2200000e0000 */
[----:B------:R-:W-:Y:S01]  /*0a10*/  NOP ;  /* 0x0000000000007918 */ /* 0x000fe20000000000 */
[----:B----4-:R-:W-:-:S13]  /*0a20*/  ISETP.NE.AND P1, PT, R3, 0x4, PT ;  /* 0x000000040300780c */ /* 0x010fda0003f25270 */
[----:B------:R-:W-:Y:S05]  /*0a30*/  @P1 BRA `(.L_x_12) ;  /* 0x00000000004c1947 */ /* 0x000fea0003800000 */
[----:B------:R-:W-:Y:S01]  /*0a40*/  R2UR UR5, R92 ;  /* 0x000000005c0572ca */ /* 0x000fe200000e0000 */
[----:B--23--:R-:W-:Y:S01]  /*0a50*/  UMOV UR4, 0x720 ;  /* 0x0000072000047882 */ /* 0x00cfe20000000000 */
[----:B------:R-:W-:Y:S01]  /*0a60*/  UMOV UR6, 0x400 ;  /* 0x0000040000067882 */ /* 0x000fe20000000000 */
[----:B------:R-:W-:Y:S01]  /*0a70*/  USEL UR4, UR4, 0x620, UP4 ;  /* 0x0000062004047887 */ /* 0x000fe2000a000000 */
[----:B------:R-:W-:Y:S01]  /*0a80*/  UMOV UR8, 0x1 ;  /* 0x0000000100087882 */ /* 0x000fe20000000000 */
[----:B------:R-:W-:Y:S01]  /*0a90*/  ELECT P1, URZ, PT ;  /* 0x0000000000ff782f */ /* 0x000fe20003820000 */
[----:B------:R-:W-:-:S04]  /*0aa0*/  UIADD3 UR8, UPT, UPT, -UR8, 0x100000, URZ ;  /* 0x0010000008087890 */ /* 0x000fc8000fffe1ff */
[----:B------:R-:W-:Y:S02]  /*0ab0*/  USHF.L.U32 UR9, UR8, 0xb, URZ ;  /* 0x0000000b08097899 */ /* 0x000fe400080006ff */
[----:B------:R-:W-:Y:S02]  /*0ac0*/  USHF.L.U32 UR8, UR8, 0x1, URZ ;  /* 0x0000000108087899 */ /* 0x000fe400080006ff */
[----:B------:R-:W-:Y:S02]  /*0ad0*/  ULEA UR6, UR5, UR6, 0x18 ;  /* 0x0000000605067291 */ /* 0x000fe4000f8ec0ff */
[----:B------:R-:W-:-:S04]  /*0ae0*/  UIADD3 UR4, UPT, UPT, -UR4, 0x100000, URZ ;  /* 0x0010000004047890 */ /* 0x000fc8000fffe1ff */
[----:B------:R-:W-:Y:S02]  /*0af0*/  USHF.L.U32 UR5, UR4, 0xb, URZ ;  /* 0x0000000b04057899 */ /* 0x000fe400080006ff */
[----:B------:R-:W-:Y:S01]  /*0b00*/  USHF.L.U32 UR4, UR4, 0x1, URZ ;  /* 0x0000000104047899 */ /* 0x000fe200080006ff */
[----:B------:R-:W2:Y:S03]  /*0b10*/  FENCE.VIEW.ASYNC.S ;  /* 0x00000000000073c6 */ /* 0x000ea60000000000 */
[----:B--2---:R4:W2:Y:S08]  /*0b20*/  SYNCS.EXCH.64 URZ, [UR6+0x80], UR8 ;  /* 0x0000800806ff75b2 */ /* 0x0048b00008000100 */
[----:B------:R4:W3:Y:S01]  /*0b30*/  SYNCS.EXCH.64 URZ, [UR6+0x90], UR4 ;  /* 0x0000900406ff75b2 */ /* 0x0008e20008000100 */
[----:B------:R4:W1:Y:S01]  /*0b40*/  SYNCS.EXCH.64 URZ, [UR6+0x88], UR8 ;  /* 0x0000880806ff75b2 */ /* 0x0008620008000100 */
[----:B------:R4:W1:Y:S02]  /*0b50*/  SYNCS.EXCH.64 URZ, [UR6+0x98], UR4 ;  /* 0x0000980406ff75b2 */ /* 0x0008640008000100 */
[----:B----4-:R-:W-:Y:S01]  /*0b60*/  NOP ;  /* 0x0000000000007918 */ /* 0x010fe20000000000 */
.L_x_12:
[----:B------:R-:W4:Y:S01]  /*0b70*/  SHFL.IDX PT, R3, R89, RZ, 0x1f ;  /* 0x00001fff59037589 */ /* 0x000f2200000e0000 */
[----:B------:R-:W-:Y:S01]  /*0b80*/  NOP ;  /* 0x0000000000007918 */ /* 0x000fe20000000000 */
[----:B----4-:R-:W-:-:S13]  /*0b90*/  ISETP.NE.AND P1, PT, R3, 0x5, PT ;  /* 0x000000050300780c */ /* 0x010fda0003f25270 */
[----:B------:R-:W-:Y:S05]  /*0ba0*/  @P1 BRA `(.L_x_13) ;  /* 0x0000000000481947 */ /* 0x000fea0003800000 */
[----:B------:R-:W-:Y:S01]  /*0bb0*/  R2UR UR5, R92 ;  /* 0x000000005c0572ca */ /* 0x000fe200000e0000 */
[----:B--23--:R-:W-:Y:S01]  /*0bc0*/  UMOV UR4, 0x400 ;  /* 0x0000040000047882 */ /* 0x00cfe20000000000 */
        /* <DEDUP_REMOVED lines=11> */
[----:B--2---:R4:W2:Y:S01]  /*0c80*/  SYNCS.EXCH.64 URZ, [UR4+0xa0], UR6 ;  /* 0x0000a00604ff75b2 */ /* 0x0048a20008000100 */
[----:B------:R4:W3:Y:S01]  /*0c90*/  SYNCS.EXCH.64 URZ, [UR4+0xb0], UR8 ;  /* 0x0000b00804ff75b2 */ /* 0x0008e20008000100 */
[----:B------:R4:W1:Y:S01]  /*0ca0*/  SYNCS.EXCH.64 URZ, [UR4+0xa8], UR6 ;  /* 0x0000a80604ff75b2 */ /* 0x0008620008000100 */
[----:B------:R4:W1:Y:S02]  /*0cb0*/  SYNCS.EXCH.64 URZ, [UR4+0xb8], UR8 ;  /* 0x0000b80804ff75b2 */ /* 0x0008640008000100 */
[----:B----4-:R-:W-:Y:S01]  /*0cc0*/  NOP ;  /* 0x0000000000007918 */ /* 0x010fe20000000000 */
.L_x_13:
[----:B------:R-:W4:Y:S01]  /*0cd0*/  SHFL.IDX PT, R3, R89, RZ, 0x1f ;  /* 0x00001fff59037589 */ /* 0x000f2200000e0000 */
[----:B------:R-:W-:Y:S01]  /*0ce0*/  ISETP.NE.OR P0, PT, RZ, UR19, !P0 ;  /* 0x00000013ff007c0c */ /* 0x000fe2000c705670 */
[----:B------:R-:W-:Y:S01]  /*0cf0*/  NOP ;  /* 0x0000000000007918 */ /* 0x000fe20000000000 */
[----:B----4-:R-:W-:-:S13]  /*0d00*/  ISETP.NE.AND P1, PT, R3, 0x3, PT ;  /* 0x000000030300780c */ /* 0x010fda0003f25270 */
[----:B------:R-:W-:Y:S05]  /*0d10*/  @P1 BRA `(.L_x_14) ;  /* 0x0000000000381947 */ /* 0x000fea0003800000 */
[----:B------:R-:W-:Y:S01]  /*0d20*/  R2UR UR5, R92 ;  /* 0x000000005c0572ca */ /* 0x000fe200000e0000 */
[----:B--23--:R-:W-:Y:S01]  /*0d30*/  UMOV UR4, 0x400 ;  /* 0x0000040000047882 */ /* 0x00cfe20000000000 */
[----:B------:R-:W-:Y:S01]  /*0d40*/  UMOV UR6, 0x20 ;  /* 0x0000002000067882 */ /* 0x000fe20000000000 */
[----:B------:R-:W-:Y:S01]  /*0d50*/  ELECT P1, URZ, PT ;  /* 0x0000000000ff782f */ /* 0x000fe20003820000 */
[----:B------:R-:W-:-:S04]  /*0d60*/  UIADD3 UR6, UPT, UPT, -UR6, 0x100000, URZ ;  /* 0x0010000006067890 */ /* 0x000fc8000fffe1ff */
[----:B------:R-:W-:Y:S02]  /*0d70*/  USHF.L.U32 UR7, UR6, 0xb, URZ ;  /* 0x0000000b06077899 */ /* 0x000fe400080006ff */
[----:B------:R-:W-:-:S03]  /*0d80*/  USHF.L.U32 UR6, UR6, 0x1, URZ ;  /* 0x0000000106067899 */ /* 0x000fc600080006ff */
[----:B------:R-:W-:Y:S01]  /*0d90*/  ULEA UR4, UR5, UR4, 0x18 ;  /* 0x0000000405047291 */ /* 0x000fe2000f8ec0ff */
[----:B------:R-:W2:Y:S11]  /*0da0*/  FENCE.VIEW.ASYNC.S ;  /* 0x00000000000073c6 */ /* 0x000eb60000000000 */
[----:B--2---:R4:W2:Y:S01]  /*0db0*/  SYNCS.EXCH.64 URZ, [UR4+0xc0], UR6 ;  /* 0x0000c00604ff75b2 */ /* 0x0048a20008000100 */
[----:B------:R4:W3:Y:S01]  /*0dc0*/  SYNCS.EXCH.64 URZ, [UR4+0xd0], UR6 ;  /* 0x0000d00604ff75b2 */ /* 0x0008e20008000100 */
[----:B------:R4:W1:Y:S01]  /*0dd0*/  SYNCS.EXCH.64 URZ, [UR4+0xc8], UR6 ;  /* 0x0000c80604ff75b2 */ /* 0x0008620008000100 */
[----:B------:R4:W1:Y:S02]  /*0de0*/  SYNCS.EXCH.64 URZ, [UR4+0xd8], UR6 ;  /* 0x0000d80604ff75b2 */ /* 0x0008640008000100 */
[----:B----4-:R-:W-:Y:S01]  /*0df0*/  NOP ;  /* 0x0000000000007918 */ /* 0x010fe20000000000 */
.L_x_14:
[----:B--23--:R-:W-:Y:S01]  /*0e00*/  R2UR UR7, R92 ;  /* 0x000000005c0772ca */ /* 0x00cfe200000e0000 */
[----:B------:R-:W-:Y:S01]  /*0e10*/  VOTEU.ALL UP0, P0 ;  /* 0x0000000000ff7886 */ /* 0x000fe20000000000 */
[----:B------:R-:W-:Y:S01]  /*0e20*/  UMOV UR4, 0x20 ;  /* 0x0000002000047882 */ /* 0x000fe20000000000 */
[----:B------:R-:W-:Y:S01]  /*0e30*/  NOP ;  /* 0x0000000000007918 */ /* 0x000fe20000000000 */
[----:B-1----:R-:W-:Y:S01]  /*0e40*/  LOP3.LUT R5, R96, 0x1f, RZ, 0xc0, !PT ;  /* 0x0000001f60057812 */ /* 0x002fe200078ec0ff */
[----:B------:R-:W-:Y:S01]  /*0e50*/  UISETP.NE.AND UP5, UPT, UR19, URZ, UPT ;  /* 0x000000ff1300728c */ /* 0x000fe2000bfa5270 */
[----:B------:R-:W-:Y:S01]  /*0e60*/  @!UP0 UMOV UR6, 0x400 ;  /* 0x0000040000068882 */ /* 0x000fe20000000000 */
[----:B------:R-:W-:-:S04]  /*0e70*/  @!UP0 UIADD3 UR4, UPT, UPT, -UR4, 0x100000, URZ ;  /* 0x0010000004048890 */ /* 0x000fc8000fffe1ff */
[----:B------:R-:W-:Y:S02]  /*0e80*/  @!UP0 USHF.L.U32 UR5, UR4, 0xb, URZ ;  /* 0x0000000b04058899 */ /* 0x000fe400080006ff */
[----:B------:R-:W-:Y:S02]  /*0e90*/  @!UP0 USHF.L.U32 UR4, UR4, 0x1, URZ ;  /* 0x0000000104048899 */ /* 0x000fe400080006ff */
[----:B------:R-:W-:Y:S01]  /*0ea0*/  @!UP0 ULEA UR6, UR7, UR6, 0x18 ;  /* 0x0000000607068291 */ /* 0x000fe2000f8ec0ff */
[----:B------:R-:W1:Y:S01]  /*0eb0*/  LDCU UR7, c[0x0][0x36c] ;  /* 0x00006d80ff0777ac */ /* 0x000e620008000800 */
[----:B------:R-:W-:Y:S01]  /*0ec0*/  VOTEU.ALL UP0, P0 ;  /* 0x0000000000ff7886 */ /* 0x000fe20000000000 */
[----:B------:R-:W2:Y:S09]  /*0ed0*/  FENCE.VIEW.ASYNC.S ;  /* 0x00000000000073c6 */ /* 0x000eb20000000000 */
[----:B--2---:R2:W3:Y:S01]  /*0ee0*/  @!UP0 SYNCS.EXCH.64 URZ, [UR6+0xe0], UR4 ;  /* 0x0000e00406ff85b2 */ /* 0x0044e20008000100 */
[----:B-1----:R-:W-:-:S09]  /*0ef0*/  UISETP.EQ.U32.AND UP6, UPT, UR7, 0x1, UPT ;  /* 0x000000010700788c */ /* 0x002fd2000bfc2070 */
[----:B--2---:R-:W-:Y:S05]  /*0f00*/  BRA.U !UP6, `(.L_x_15) ;  /* 0x000000010e087547 */ /* 0x004fea000b800000 */
[----:B---3--:R-:W-:Y:S01]  /*0f10*/  UCGABAR_ARV ;  /* 0x00000000000079c7 */ /* 0x008fe20008000000 */
[----:B------:R-:W-:Y:S05]  /*0f20*/  BRA `(.L_x_16) ;  /* 0x0000000000047947 */ /* 0x000fea0003800000 */
.L_x_15:
[----:B---3--:R-:W-:Y:S01]  /*0f30*/  NOP ;  /* 0x0000000000007918 */ /* 0x008fe20000000000 */
.L_x_16:
[----:B------:R-:W1:Y:S01]  /*0f40*/  S2UR UR72, SR_CTAID.X ;  /* 0x00000000004879c3 */ /* 0x000e620000002500 */
[----:B------:R-:W-:-:S05]  /*0f50*/  CS2R.32 R91, SR_CgaSize ;  /* 0x00000000005b7805 */ /* 0x000fca0000008a00 */
[----:B------:R-:W-:-:S05]  /*0f60*/  IMAD R91, R91, -0xa0, RZ ;  /* 0xffffff605b5b7824 */ /* 0x000fca00078e02ff */
[----:B------:R-:W-:-:S14]  /*0f70*/  R2UR UR5, R91 ;  /* 0x000000005b0572ca */ /* 0x000fdc00000e0000 */
[----:B------:R-:W2:Y:S01]  /*0f80*/  LDCU UR5, c[0x0][UR5+0x2b0] ;  /* 0x00005600050577ac */ /* 0x000ea20008000800 */
[----:B------:R-:W-:Y:S02]  /*0f90*/  R2UR UR6, R92 ;  /* 0x000000005c0672ca */ /* 0x000fe400000e0000 */
[----:B------:R-:W-:Y:S02]  /*0fa0*/  R2UR UR9, R2 ;  /* 0x00000000020972ca */ /* 0x000fe400000e0000 */
[----:B------:R-:W-:-:S05]  /*0fb0*/  CS2R.32 R91, SR_CgaSize ;  /* 0x00000000005b7805 */ /* 0x000fca0000008a00 */
[----:B------:R-:W-:-:S05]  /*0fc0*/  IMAD R91, R91, -0xa0, RZ ;  /* 0xffffff605b5b7824 */ /* 0x000fca00078e02ff */
[----:B------:R-:W-:-:S14]  /*0fd0*/  R2UR UR4, R91 ;  /* 0x000000005b0472ca */ /* 0x000fdc00000e0000 */
[----:B------:R-:W3:Y:S01]  /*0fe0*/  LDCU UR4, c[0x0][UR4+0x2b4] ;  /* 0x00005680040477ac */ /* 0x000ee20008000800 */
[----:B------:R-:W4:Y:S01]  /*0ff0*/  S2UR UR28, SR_CTAID.Y ;  /* 0x00000000001c79c3 */ /* 0x000f220000002600 */
[----:B------:R-:W-:-:S05]  /*1000*/  CS2R.32 R91, SR_CgaSize ;  /* 0x00000000005b7805 */ /* 0x000fca0000008a00 */
[----:B------:R-:W-:-:S05]  /*1010*/  IMAD R91, R91, -0xa0, RZ ;  /* 0xffffff605b5b7824 */ /* 0x000fca00078e02ff */
[----:B------:R-:W-:-:S14]  /*1020*/  R2UR UR7, R91 ;  /* 0x000000005b0772ca */ /* 0x000fdc00000e0000 */
[----:B------:R-:W3:Y:S01]  /*1030*/  LDCU UR7, c[0x0][UR7+0x2a0] ;  /* 0x00005400070777ac */ /* 0x000ee20008000800 */
[----:B------:R-:W-:-:S05]  /*1040*/  CS2R.32 R91, SR_CgaSize ;  /* 0x00000000005b7805 */ /* 0x000fca0000008a00 */
[----:B------:R-:W-:-:S05]  /*1050*/  IMAD R91, R91, -0xa0, RZ ;  /* 0xffffff605b5b7824 */ /* 0x000fca00078e02ff */
[----:B------:R-:W-:-:S14]  /*1060*/  R2UR UR8, R91 ;  /* 0x000000005b0872ca */ /* 0x000fdc00000e0000 */
[----:B------:R-:W3:Y:S01]  /*1070*/  LDCU UR8, c[0x0][UR8+0x2a4] ;  /* 0x00005480080877ac */ /* 0x000ee20008000800 */
[----:B------:R-:W-:Y:S02]  /*1080*/  USHF.R.U32.HI UR11, URZ, 0x1, UR6 ;  /* 0x00000001ff0b7899 */ /* 0x000fe40008011606 */
[----:B------:R-:W-:Y:S02]  /*1090*/  USHF.L.U32 UR45, UR6, 0xb, URZ ;  /* 0x0000000b062d7899 */ /* 0x000fe400080006ff */
[----:B------:R-:W-:Y:S02]  /*10a0*/  USHF.L.U32 UR53, UR6, 0x7, URZ ;  /* 0x0000000706357899 */ /* 0x000fe400080006ff */
[----:B------:R-:W-:Y:S01]  /*10b0*/  USHF.L.U32 UR18, UR6, 0x6, URZ ;  /* 0x0000000606127899 */ /* 0x000fe200080006ff */
[----:B-1----:R-:W-:Y:S01]  /*10c0*/  I2FP.F32.U32 R4, UR72 ;  /* 0x0000004800047c45 */ /* 0x002fe20008201000 */
[----:B------:R-:W-:Y:S02]  /*10d0*/  USHF.L.U32 UR58, UR6, 0x9, URZ ;  /* 0x00000009063a7899 */ /* 0x000fe400080006ff */
[----:B------:R-:W-:-:S02]  /*10e0*/  UISETP.GT.U32.AND UP1, UPT, UR9, 0xffff, UPT ;  /* 0x0000ffff0900788c */ /* 0x000fc4000bf24070 */
[----:B--2---:R-:W-:Y:S01]  /*10f0*/  FMUL R4, R4, UR5 ;  /* 0x0000000504047c20 */ /* 0x004fe20008400000 */
[----:B------:R-:W-:Y:S01]  /*1100*/  UMOV UR13, 0x55 ;  /* 0x00000055000d7882 */ /* 0x000fe20000000000 */
[----:B------:R-:W-:Y:S01]  /*1110*/  UMOV UR12, 0x3 ;  /* 0x00000003000c7882 */ /* 0x000fe20000000000 */
[----:B----4-:R-:W-:Y:S01]  /*1120*/  I2FP.F32.U32 R3, UR28 ;  /* 0x0000001c00037c45 */ /* 0x010fe20008201000 */
[----:B------:R-:W1:Y:S02]  /*1130*/  LDCU UR24, c[0x0][0xf24] ;  /* 0x0001e480ff1877ac */ /* 0x000e640008000800 */
[----:B------:R-:W2:Y:S02]  /*1140*/  F2I.U32.TRUNC.NTZ R4, R4 ;  /* 0x0000000400047305 */ /* 0x000ea4000020f000 */
[----:B---3--:R-:W-:Y:S01]  /*1150*/  FMUL R3, R3, UR4 ;  /* 0x0000000403037c20 */ /* 0x008fe20008400000 */
[----:B------:R-:W-:Y:S01]  /*1160*/  ULOP3.LUT UR4, UR6, 0x6, URZ, 0xc0, !UPT ;  /* 0x0000000606047892 */ /* 0x000fe2000f8ec0ff */
[----:B------:R-:W3:Y:S04]  /*1170*/  LDCU UR39, c[0x0][0xf24] ;  /* 0x0001e480ff2777ac */ /* 0x000ee80008000800 */
[----:B------:R-:W4:Y:S01]  /*1180*/  F2I.U32.TRUNC.NTZ R3, R3 ;  /* 0x0000000300037305 */ /* 0x000f22000020f000 */
[----:B------:R-:W-:Y:S01]  /*1190*/  UISETP.GT.U32.AND UP0, UPT, UR4, 0xffff, UPT ;  /* 0x0000ffff0400788c */ /* 0x000fe2000bf04070 */
[----:B------:R-:W1:Y:S01]  /*11a0*/  LDCU UR27, c[0x0][0xf30] ;  /* 0x0001e600ff1b77ac */ /* 0x000e620008000800 */
[----:B--2---:R-:W-:-:S02]  /*11b0*/  R2UR UR5, R4 ;  /* 0x00000000040572ca */ /* 0x004fc400000e0000 */
[----:B------:R-:W-:Y:S01]  /*11c0*/  USEL UR38, UR4, 0xffff, !UP0 ;  /* 0x0000ffff04267887 */ /* 0x000fe2000c000000 */
[----:B------:R-:W-:Y:S01]  /*11d0*/  PRMT R4, RZ, 0x7610, R4 ;  /* 0x00007610ff047816 */ /* 0x000fe20000000004 */
[----:B------:R-:W-:Y:S01]  /*11e0*/  USEL UR37, UR9, 0xffff, !UP1 ;  /* 0x0000ffff09257887 */ /* 0x000fe2000c800000 */
[----:B------:R-:W-:Y:S01]  /*11f0*/  UMOV UR25, UR72 ;  /* 0x0000004800197c82 */ /* 0x000fe20008000000 */
[----:B----4-:R-:W-:Y:S02]  /*1200*/  R2UR UR6, R3 ;  /* 0x00000000030672ca */ /* 0x010fe400000e0000 */
[----:B------:R-:W-:-:S05]  /*1210*/  PRMT R3, RZ, 0x7610, R3 ;  /* 0x00007610ff037816 */ /* 0x000fca0000000003 */
[----:B------:R-:W-:-:S04]  /*1220*/  UIADD3 UR5, UPT, UPT, -UR5, URZ, URZ ;  /* 0x000000ff05057290 */ /* 0x000fc8000fffe1ff */
[----:B------:R-:W-:Y:S02]  /*1230*/  UIMAD UR5, UR7, UR5, UR72 ;  /* 0x00000005070572a4 */ /* 0x000fe4000f8e0248 */
[----:B------:R-:W-:-:S04]  /*1240*/  UIADD3 UR4, UPT, UPT, -UR6, URZ, URZ ;  /* 0x000000ff06047290 */ /* 0x000fc8000fffe1ff */
[----:B------:R-:W-:Y:S01]  /*1250*/  IMAD.U32 R91, RZ, RZ, UR5 ;  /* 0x00000005ff5b7e24 */ /* 0x000fe2000f8e00ff */
[----:B------:R-:W-:-:S06]  /*1260*/  UIMAD UR4, UR8, UR4, UR28 ;  /* 0x00000004080472a4 */ /* 0x000fcc000f8e021c */
[----:B------:R-:W-:Y:S01]  /*1270*/  IMAD.U32 R90, RZ, RZ, UR4 ;  /* 0x00000004ff5a7e24 */ /* 0x000fe2000f8e00ff */
[----:B-1-3--:R-:W-:Y:S06]  /*1280*/  BRA.U UP5, `(.L_x_17) ;  /* 0x0000000105607547 */ /* 0x00afec000b800000 */
[----:B------:R-:W-:Y:S02]  /*1290*/  R2UR UR4, R91 ;  /* 0x000000005b0472ca */ /* 0x000fe400000e0000 */
[----:B------:R-:W-:-:S11]  /*12a0*/  R2UR UR14, R90 ;  /* 0x000000005a0e72ca */ /* 0x000fd600000e0000 */
[----:B------:R-:W-:Y:S02]  /*12b0*/  UISETP.GT.U32.AND UP0, UPT, UR4, 0x1, UPT ;  /* 0x000000010400788c */ /* 0x000fe4000bf04070 */
[----:B------:R-:W-:Y:S02]  /*12c0*/  ULOP3.LUT UR10, UR4, 0xfffffffe, URZ, 0xc0, !UPT ;  /* 0xfffffffe040a7892 */ /* 0x000fe4000f8ec0ff */
[----:B------:R-:W-:Y:S02]  /*12d0*/  UISETP.NE.AND UP3, UPT, UR14, URZ, UP0 ;  /* 0x000000ff0e00728c */ /* 0x000fe40008765270 */
[----:B------:R-:W-:Y:S02]  /*12e0*/  UISETP.NE.AND UP2, UPT, UR14, 0x1, UP0 ;  /* 0x000000010e00788c */ /* 0x000fe40008745270 */
[----:B------:R-:W-:Y:S02]  /*12f0*/  UISETP.NE.AND UP1, UPT, UR14, 0x2, UP0 ;  /* 0x000000020e00788c */ /* 0x000fe40008725270 */
[----:B------:R-:W-:-:S02]  /*1300*/  UISETP.NE.AND UP0, UPT, UR14, 0x3, UP0 ;  /* 0x000000030e00788c */ /* 0x000fc40008705270 */
[----:B------:R-:W-:Y:S02]  /*1310*/  USEL UR6, URZ, 0x1, UP3 ;  /* 0x00000001ff067887 */ /* 0x000fe40009800000 */
[----:B------:R-:W-:Y:S02]  /*1320*/  USEL UR5, URZ, 0x4, UP2 ;  /* 0x00000004ff057887 */ /* 0x000fe40009000000 */
[----:B------:R-:W-:Y:S02]  /*1330*/  USEL UR4, URZ, 0x10, UP1 ;  /* 0x00000010ff047887 */ /* 0x000fe40008800000 */
[----:B------:R-:W-:Y:S02]  /*1340*/  USEL UR9, URZ, 0x40, UP0 ;  /* 0x00000040ff097887 */ /* 0x000fe40008000000 */
[----:B------:R-:W-:Y:S02]  /*1350*/  USEL UR8, URZ, 0x2, UP3 ;  /* 0x00000002ff087887 */ /* 0x000fe40009800000 */
[----:B------:R-:W-:-:S02]  /*1360*/  UIADD3 UR4, UPT, UPT, UR4, UR5, UR6 ;  /* 0x0000000504047290 */ /* 0x000fc4000fffe006 */
[----:B------:R-:W-:Y:S02]  /*1370*/  USEL UR7, URZ, 0x8, UP2 ;  /* 0x00000008ff077887 */ /* 0x000fe40009000000 */
[----:B------:R-:W-:Y:S02]  /*1380*/  USEL UR6, URZ, 0x20, UP1 ;  /* 0x00000020ff067887 */ /* 0x000fe40008800000 */
[----:B------:R-:W-:Y:S02]  /*1390*/  UIADD3 UR5, UPT, UPT, UR8, UR9, UR4 ;  /* 0x0000000908057290 */ /* 0x000fe4000fffe004 */
[----:B------:R-:W-:Y:S02]  /*13a0*/  ULEA UR4, UR14, UR10, 0x1 ;  /* 0x0000000a0e047291 */ /* 0x000fe4000f8e08ff */
[----:B------:R-:W-:Y:S02]  /*13b0*/  USEL UR8, URZ, 0x80, UP0 ;  /* 0x00000080ff087887 */ /* 0x000fe40008000000 */
[----:B------:R-:W-:-:S02]  /*13c0*/  UIADD3 UR5, UPT, UPT, UR6, UR7, UR5 ;  /* 0x0000000706057290 */ /* 0x000fc4000fffe005 */
[----:B------:R-:W-:Y:S02]  /*13d0*/  USHF.L.U32 UR4, UR12, UR4, URZ ;  /* 0x000000040c047299 */ /* 0x000fe400080006ff */
[----:B------:R-:W-:-:S04]  /*13e0*/  UIADD3 UR5, UPT, UPT, UR5, UR8, URZ ;  /* 0x0000000805057290 */ /* 0x000fc8000fffe0ff */
[----:B------:R-:W-:Y:S02]  /*13f0*/  IMAD.U32 R3, RZ, RZ, UR4 ;  /* 0x00000004ff037e24 */ /* 0x000fe4000f8e00ff */
[----:B------:R-:W-:-:S07]  /*1400*/  IMAD.U32 R4, RZ, RZ, UR5 ;  /* 0x00000005ff047e24 */ /* 0x000fce000f8e00ff */
.L_x_17:
[----:B------:R-:W1:Y:S01]  /*1410*/  S2UR UR52, SR_CTAID.Z ;  /* 0x00000000003479c3 */ /* 0x000e620000002700 */
[----:B------:R-:W-:Y:S02]  /*1420*/  UISETP.GE.AND UP0, UPT, UR24, 0x1, UPT ;  /* 0x000000011800788c */ /* 0x000fe4000bf06270 */
[----:B------:R-:W-:Y:S02]  /*1430*/  ULOP3.LUT UR71, UR11, 0x3, URZ, 0xc0, !UPT ;  /* 0x000000030b477892 */ /* 0x000fe4000f8ec0ff */
[----:B------:R-:W-:Y:S02]  /*1440*/  ULOP3.LUT UR58, UR58, 0x200, URZ, 0xc0, !UPT ;  /* 0x000002003a3a7892 */ /* 0x000fe4000f8ec0ff */
[----:B------:R-:W-:Y:S02]  /*1450*/  ULOP3.LUT UR37, UR37, 0xffff, URZ, 0xc0, !UPT ;  /* 0x0000ffff25257892 */ /* 0x000fe4000f8ec0ff */
[----:B------:R-:W-:Y:S02]  /*1460*/  ULOP3.LUT UR38, UR38, 0xffff, URZ, 0xc0, !UPT ;  /* 0x0000ffff26267892 */ /* 0x000fe4000f8ec0ff */
[----:B------:R-:W-:-:S02]  /*1470*/  UISETP.NE.AND UP3, UPT, UR19, 0x2, UPT ;  /* 0x000000021300788c */ /* 0x000fc4000bf65270 */
[----:B------:R-:W-:Y:S02]  /*1480*/  ULOP3.LUT UR74, UR72, 0x1, URZ, 0xc0, !UPT ;  /* 0x00000001484a7892 */ /* 0x000fe4000f8ec0ff */
[----:B------:R-:W-:Y:S02]  /*1490*/  ULOP3.LUT UR45, UR45, 0x3000, URZ, 0xc0, !UPT ;  /* 0x000030002d2d7892 */ /* 0x000fe4000f8ec0ff */
[----:B------:R-:W-:Y:S02]  /*14a0*/  ULOP3.LUT UR53, UR53, 0x300, URZ, 0xc0, !UPT ;  /* 0x0000030035357892 */ /* 0x000fe4000f8ec0ff */
[----:B------:R-:W-:Y:S02]  /*14b0*/  ULOP3.LUT UR18, UR18, 0x80, URZ, 0xc0, !UPT ;  /* 0x0000008012127892 */ /* 0x000fe4000f8ec0ff */
[----:B------:R-:W-:Y:S02]  /*14c0*/  USHF.R.U32.HI UR61, URZ, 0x1, UR71 ;  /* 0x00000001ff3d7899 */ /* 0x000fe40008011647 */
[----:B------:R-:W-:-:S02]  /*14d0*/  USHF.R.U32.HI UR60, URZ, 0x9, UR58 ;  /* 0x00000009ff3c7899 */ /* 0x000fc4000801163a */
[----:B------:R-:W-:Y:S02]  /*14e0*/  USHF.L.U32 UR37, UR13, UR37, URZ ;  /* 0x000000250d257299 */ /* 0x000fe400080006ff */
[----:B------:R-:W-:Y:S01]  /*14f0*/  USHF.L.U32 UR38, UR12, UR38, URZ ;  /* 0x000000260c267299 */ /* 0x000fe200080006ff */
[----:B-1----:R-:W-:Y:S11]  /*1500*/  BRA.U !UP0, `(.L_x_18) ;  /* 0x0000000108d47547 */ /* 0x002ff6000b800000 */
[----:B------:R-:W1:Y:S01]  /*1510*/  LDCU.128 UR12, c[0x0][0xf10] ;  /* 0x0001e200ff0c77ac */ /* 0x000e620008000c00 */
[----:B------:R-:W2:Y:S01]  /*1520*/  LDCU UR6, c[0x0][0x370] ;  /* 0x00006e00ff0677ac */ /* 0x000ea20008000800 */
[----:B------:R-:W3:Y:S01]  /*1530*/  LDCU UR5, c[0x0][0x374] ;  /* 0x00006e80ff0577ac */ /* 0x000ee20008000800 */
[----:B------:R-:W4:Y:S01]  /*1540*/  LDCU UR26, c[0x0][0xf0c] ;  /* 0x0001e180ff1a77ac */ /* 0x000f220008000800 */
[----:B------:R-:W4:Y:S01]  /*1550*/  LDCU UR7, c[0x0][0xf20] ;  /* 0x0001e400ff0777ac */ /* 0x000f220008000800 */
[----:B------:R-:W4:Y:S01]  /*1560*/  LDCU.64 UR8, c[0x0][0xf28] ;  /* 0x0001e500ff0877ac */ /* 0x000f220008000a00 */
[----:B-1----:R-:W-:Y:S02]  /*1570*/  UISETP.NE.AND UP0, UPT, UR14, 0x1, UPT ;  /* 0x000000010e00788c */ /* 0x002fe4000bf05270 */
[----:B---3--:R-:W-:Y:S02]  /*1580*/  UIMAD.WIDE.U32 UR10, UR5, UR15, URZ ;  /* 0x0000000f050a72a5 */ /* 0x008fe4000f8e00ff */
[----:B--2---:R-:W-:-:S02]  /*1590*/  UIMAD.WIDE.U32 UR20, UR6, UR12, URZ ;  /* 0x0000000c061472a5 */ /* 0x004fc4000f8e00ff */
[----:B----4-:R-:W-:Y:S02]  /*15a0*/  UISETP.NE.AND UP1, UPT, UR26, 0x1, UPT ;  /* 0x000000011a00788c */ /* 0x010fe4000bf25270 */
[----:B------:R-:W-:Y:S01]  /*15b0*/  UISETP.NE.AND UP2, UPT, UR24, 0x1, UPT ;  /* 0x000000011800788c */ /* 0x000fe2000bf45270 */
[----:B------:R-:W-:Y:S02]  /*15c0*/  UMOV UR10, UR11 ;  /* 0x0000000b000a7c82 */ /* 0x000fe40008000000 */
[----:B------:R-:W-:Y:S01]  /*15d0*/  UMOV UR20, UR21 ;  /* 0x0000001500147c82 */ /* 0x000fe20008000000 */
[----:B------:R-:W-:Y:S02]  /*15e0*/  @UP0 USHF.R.U32.HI UR5, URZ, UR7, UR10 ;  /* 0x00000007ff050299 */ /* 0x000fe4000801160a */
[----:B------:R-:W-:Y:S02]  /*15f0*/  UIMAD.WIDE.U32 UR22, UR28, UR15, URZ ;  /* 0x0000000f1c1672a5 */ /* 0x000fe4000f8e00ff */
[----:B------:R-:W-:-:S02]  /*1600*/  UIMAD.WIDE.U32 UR10, UR5, UR8, URZ ;  /* 0x00000008050a72a5 */ /* 0x000fc4000f8e00ff */
[----:B------:R-:W-:Y:S02]  /*1610*/  @UP1 USHF.R.U32.HI UR6, URZ, UR13, UR20 ;  /* 0x0000000dff061299 */ /* 0x000fe40008011614 */
[----:B------:R-:W-:Y:S02]  /*1620*/  UIMAD.WIDE.U32 UR16, UR25, UR12, URZ ;  /* 0x0000000c191072a5 */ /* 0x000fe4000f8e00ff */
[----:B------:R-:W-:Y:S01]  /*1630*/  UIMAD.WIDE.U32 UR20, UR6, UR8, URZ ;  /* 0x00000008061472a5 */ /* 0x000fe2000f8e00ff */
[----:B------:R-:W-:Y:S01]  /*1640*/  UMOV UR4, UR23 ;  /* 0x0000001700047c82 */ /* 0x000fe20008000000 */
[----:B------:R-:W-:Y:S01]  /*1650*/  UMOV UR10, UR11 ;  /* 0x0000000b000a7c82 */ /* 0x000fe20008000000 */
[----:B------:R-:W-:Y:S02]  /*1660*/  USHF.R.U32.HI UR4, URZ, UR7, UR4 ;  /* 0x00000007ff047299 */ /* 0x000fe40008011604 */
[----:B------:R-:W-:Y:S01]  /*1670*/  @UP2 USHF.R.U32.HI UR5, URZ, UR9, UR10 ;  /* 0x00000009ff052299 */ /* 0x000fe2000801160a */
[----:B------:R-:W-:Y:S01]  /*1680*/  UMOV UR16, UR17 ;  /* 0x0000001100107c82 */ /* 0x000fe20008000000 */
[----:B------:R-:W-:Y:S01]  /*1690*/  UMOV UR20, UR21 ;  /* 0x0000001500147c82 */ /* 0x000fe20008000000 */
[----:B------:R-:W-:-:S02]  /*16a0*/  USHF.R.U32.HI UR13, URZ, UR13, UR16 ;  /* 0x0000000dff0d7299 */ /* 0x000fc40008011610 */
[----:B------:R-:W-:Y:S02]  /*16b0*/  USEL UR4, UR28, UR4, !UP0 ;  /* 0x000000041c047287 */ /* 0x000fe4000c000000 */
[----:B------:R-:W-:Y:S02]  /*16c0*/  @UP2 USHF.R.U32.HI UR6, URZ, UR9, UR20 ;  /* 0x00000009ff062299 */ /* 0x000fe40008011614 */
[----:B------:R-:W-:Y:S02]  /*16d0*/  UIMAD UR7, UR5, UR24, URZ ;  /* 0x00000018050772a4 */ /* 0x000fe4000f8e02ff */
[----:B------:R-:W-:Y:S02]  /*16e0*/  USEL UR5, UR25, UR13, !UP1 ;  /* 0x0000000d19057287 */ /* 0x000fe4000c800000 */
[----:B------:R-:W-:Y:S02]  /*16f0*/  UIMAD UR12, UR6, UR24, URZ ;  /* 0x00000018060c72a4 */ /* 0x000fe4000f8e02ff */
[----:B------:R-:W-:-:S02]  /*1700*/  UISETP.GE.AND UP0, UPT, UR4, UR7, UPT ;  /* 0x000000070400728c */ /* 0x000fc4000bf06270 */
[----:B------:R-:W-:Y:S02]  /*1710*/  UIMAD.WIDE.U32 UR10, UR4, UR8, URZ ;  /* 0x00000008040a72a5 */ /* 0x000fe4000f8e00ff */
[----:B------:R-:W-:Y:S02]  /*1720*/  UISETP.GE.OR UP0, UPT, UR5, UR12, UP0 ;  /* 0x0000000c0500728c */ /* 0x000fe40008706670 */
[----:B------:R-:W-:Y:S02]  /*1730*/  UIMAD.WIDE.U32 UR12, UR5, UR8, URZ ;  /* 0x00000008050c72a5 */ /* 0x000fe4000f8e00ff */
[----:B------:R-:W-:Y:S01]  /*1740*/  UIADD3 UR10, UPT, UPT, -UR4, URZ, URZ ;  /* 0x000000ff040a7290 */ /* 0x000fe2000fffe1ff */
[----:B------:R-:W-:Y:S01]  /*1750*/  UMOV UR8, UR11 ;  /* 0x0000000b00087c82 */ /* 0x000fe20008000000 */
[----:B------:R-:W-:Y:S02]  /*1760*/  UIADD3 UR11, UPT, UPT, -UR5, URZ, URZ ;  /* 0x000000ff050b7290 */ /* 0x000fe4000fffe1ff */
[----:B------:R-:W-:-:S03]  /*1770*/  USHF.R.U32.HI UR8, URZ, UR9, UR8 ;  /* 0x00000009ff087299 */ /* 0x000fc60008011608 */
[----:B------:R-:W-:Y:S01]  /*1780*/  @!UP0 UMOV UR7, UR13 ;  /* 0x0000000d00078c82 */ /* 0x000fe20008000000 */
[----:B------:R-:W-:Y:S02]  /*1790*/  UIMAD UR28, UR14, UR10, UR28 ;  /* 0x0000000a0e1c72a4 */ /* 0x000fe4000f8e021c */
[----:B------:R-:W-:Y:S02]  /*17a0*/  USEL UR8, UR4, UR8, !UP2 ;  /* 0x0000000804087287 */ /* 0x000fe4000d000000 */
[----:B------:R-:W-:Y:S02]  /*17b0*/  @!UP0 USHF.R.U32.HI UR7, URZ, UR9, UR7 ;  /* 0x00000009ff078299 */ /* 0x000fe40008011607 */
[----:B------:R-:W-:Y:S02]  /*17c0*/  UIADD3 UR9, UPT, UPT, -UR8, URZ, URZ ;  /* 0x000000ff08097290 */ /* 0x000fe4000fffe1ff */
[----:B------:R-:W-:Y:S02]  /*17d0*/  @!UP0 USEL UR7, UR5, UR7, !UP2 ;  /* 0x0000000705078287 */ /* 0x000fe4000d000000 */
[----:B------:R-:W-:-:S02]  /*17e0*/  UIMAD UR9, UR24, UR9, UR4 ;  /* 0x00000009180972a4 */ /* 0x000fc4000f8e0204 */
[----:B------:R-:W-:Y:S02]  /*17f0*/  @!UP0 UIADD3 UR8, UPT, UPT, UR8, -UR7, URZ ;  /* 0x8000000708088290 */ /* 0x000fe4000fffe0ff */
[----:B------:R-:W-:Y:S02]  /*1800*/  @!UP0 UIMAD UR6, UR9, UR6, UR7 ;  /* 0x00000006090682a4 */ /* 0x000fe4000f8e0207 */
[----:B------:R-:W-:Y:S02]  /*1810*/  @!UP0 UIMAD UR4, UR8, UR24, UR5 ;  /* 0x00000018080482a4 */ /* 0x000fe4000f8e0205 */
[----:B------:R-:W-:Y:S02]  /*1820*/  UIMAD UR25, UR26, UR11, UR25 ;  /* 0x0000000b1a1972a4 */ /* 0x000fe4000f8e0219 */
[----:B------:R-:W-:Y:S01]  /*1830*/  UIMAD UR28, UR4, UR14, UR28 ;  /* 0x0000000e041c72a4 */ /* 0x000fe2000f8e021c */
[----:B------:R-:W-:Y:S02]  /*1840*/  @!UP0 UMOV UR5, UR6 ;  /* 0x0000000600058c82 */ /* 0x000fe40008000000 */
[----:B------:R-:W-:-:S12]  /*1850*/  UIMAD UR25, UR5, UR26, UR25 ;  /* 0x0000001a051972a4 */ /* 0x000fd8000f8e0219 */
.L_x_18:
[----:B------:R-:W-:-:S09]  /*1860*/  UISETP.NE.AND UP0, UPT, UR27, 0x1, UPT ;  /* 0x000000011b00788c */ /* 0x000fd2000bf05270 */
[----:B------:R-:W-:Y:S05]  /*1870*/  BRA.U UP0, `(.L_x_19) ;  /* 0x0000000100447547 */ /* 0x000fea000b800000 */
[----:B------:R-:W1:Y:S01]  /*1880*/  LDCU.128 UR8, c[0x0][0xf10] ;  /* 0x0001e200ff0877ac */ /* 0x000e620008000c00 */
[----:B------:R-:W2:Y:S01]  /*1890*/  LDCU UR12, c[0x0][0xf0c] ;  /* 0x0001e180ff0c77ac */ /* 0x000ea20008000800 */
[----:B------:R-:W3:Y:S01]  /*18a0*/  LDCU UR13, c[0x0][0xf20] ;  /* 0x0001e400ff0d77ac */ /* 0x000ee20008000800 */
[----:B-1----:R-:W-:Y:S02]  /*18b0*/  UIMAD.WIDE.U32 UR6, UR25, UR8, URZ ;  /* 0x00000008190672a5 */ /* 0x002fe4000f8e00ff */
[----:B------:R-:W-:Y:S02]  /*18c0*/  UIMAD.WIDE.U32 UR4, UR28, UR11, URZ ;  /* 0x0000000b1c0472a5 */ /* 0x000fe4000f8e00ff */
[----:B--2---:R-:W-:Y:S02]  /*18d0*/  UISETP.NE.AND UP1, UPT, UR12, 0x1, UPT ;  /* 0x000000010c00788c */ /* 0x004fe4000bf25270 */
[----:B------:R-:W-:Y:S01]  /*18e0*/  UISETP.NE.AND UP0, UPT, UR10, 0x1, UPT ;  /* 0x000000010a00788c */ /* 0x000fe2000bf05270 */
[----:B------:R-:W-:-:S02]  /*18f0*/  UMOV UR6, UR7 ;  /* 0x0000000700067c82 */ /* 0x000fc40008000000 */
[----:B------:R-:W-:Y:S01]  /*1900*/  UMOV UR4, UR5 ;  /* 0x0000000500047c82 */ /* 0x000fe20008000000 */
[----:B------:R-:W-:Y:S02]  /*1910*/  USHF.R.U32.HI UR9, URZ, UR9, UR6 ;  /* 0x00000009ff097299 */ /* 0x000fe40008011606 */
[----:B---3--:R-:W-:Y:S02]  /*1920*/  USHF.R.U32.HI UR4, URZ, UR13, UR4 ;  /* 0x0000000dff047299 */ /* 0x008fe40008011604 */
[----:B------:R-:W-:Y:S02]  /*1930*/  USEL UR5, UR25, UR9, !UP1 ;  /* 0x0000000919057287 */ /* 0x000fe4000c800000 */
[----:B------:R-:W-:-:S04]  /*1940*/  USEL UR4, UR28, UR4, !UP0 ;  /* 0x000000041c047287 */ /* 0x000fc8000c000000 */
[----:B------:R-:W-:Y:S02]  /*1950*/  UIADD3 UR6, UPT, UPT, UR5, -UR4, URZ ;  /* 0x8000000405067290 */ /* 0x000fe4000fffe0ff */
[----:B------:R-:W-:Y:S02]  /*1960*/  UIADD3 UR4, UPT, UPT, -UR5, UR4, URZ ;  /* 0x0000000405047290 */ /* 0x000fe4000fffe1ff */
[----:B------:R-:W-:Y:S02]  /*1970*/  UIMAD UR28, UR6, UR10, UR28 ;  /* 0x0000000a061c72a4 */ /* 0x000fe4000f8e021c */
[----:B------:R-:W-:-:S12]  /*1980*/  UIMAD UR25, UR4, UR12, UR25 ;  /* 0x0000000c041972a4 */ /* 0x000fd8000f8e0219 */
.L_x_19:
[----:B------:R-:W-:Y:S05]  /*1990*/  BRA.U !UP6, `(.L_x_20) ;  /* 0x000000010e0c7547 */ /* 0x000fea000b800000 */
[----:B------:R-:W-:Y:S01]  /*19a0*/  UCGABAR_WAIT ;  /* 0x0000000000007dc7 */ /* 0x000fe20008000000 */
[----:B------:R-:W-:Y:S01]  /*19b0*/  CCTL.IVALL ;  /* 0x00000000ff00798f */ /* 0x000fe20002000000 */
[----:B------:R-:W-:Y:S05]  /*19c0*/  BRA `(.L_x_21) ;  /* 0x0000000000047947 */ /* 0x000fea0003800000 */
.L_x_20:
[----:B------:R-:W-:Y:S06]  /*19d0*/  BAR.SYNC.DEFER_BLOCKING 0x0 ;  /* 0x0000000000007b1d */ /* 0x000fec0000010000 */
.L_x_21:
[----:B------:R-:W-:Y:S05]  /*19e0*/  BRA.U UP3, `(.L_x_22) ;  /* 0x0000001903287547 */ /* 0x000fea000b800000 */
[----:B------:R-:W1:Y:S01]  /*19f0*/  LDCU UR6, c[0x0][0x38c] ;  /* 0x00007180ff0677ac */ /* 0x000e620008000800 */
[----:B------:R-:W-:Y:S01]  /*1a00*/  PLOP3.LUT P2, PT, PT, PT, UP4, 0x80, 0x8 ;  /* 0x000000000008781c */ /* 0x000fe20003f4f048 */
[----:B------:R-:W-:Y:S01]  /*1a10*/  IMAD.MOV.U32 R12, RZ, RZ, 0x1 ;  /* 0x00000001ff0c7424 */ /* 0x000fe200078e00ff */
[----:B------:R-:W-:Y:S02]  /*1a20*/  ISETP.NE.AND P3, PT, R5, RZ, P4 ;  /* 0x000000ff0500720c */ /* 0x000fe40002765270 */
[----:B------:R-:W-:Y:S02]  /*1a30*/  CS2R R10, SRZ ;  /* 0x00000000000a7805 */ /* 0x000fe4000001ff00 */
[----:B------:R-:W-:Y:S01]  /*1a40*/  PLOP3.LUT P2, PT, P2, PT, PT, 0x8, 0x80 ;  /* 0x000000000080781c */ /* 0x000fe2000174e170 */
[----:B------:R-:W-:Y:S01]  /*1a50*/  IMAD.MOV.U32 R9, RZ, RZ, RZ ;  /* 0x000000ffff097224 */ /* 0x000fe200078e00ff */
[----:B------:R-:W2:Y:S01]  /*1a60*/  LDCU UR66, c[0x0][0x370] ;  /* 0x00006e00ff4277ac */ /* 0x000ea20008000800 */
[----:B------:R-:W-:Y:S01]  /*1a70*/  IMAD.MOV.U32 R8, RZ, RZ, 0x1 ;  /* 0x00000001ff087424 */ /* 0x000fe200078e00ff */
[----:B------:R-:W3:Y:S01]  /*1a80*/  LDCU.64 UR54, c[0x0][0x348] ;  /* 0x00006900ff3677ac */ /* 0x000ee20008000a00 */
[----:B------:R-:W-:Y:S01]  /*1a90*/  ULEA UR71, UR74, UR71, 0x2 ;  /* 0x000000474a477291 */ /* 0x000fe2000f8e10ff */
[----:B------:R-:W4:Y:S01]  /*1aa0*/  LDCU UR65, c[0x0][0x374] ;  /* 0x00006e80ff4177ac */ /* 0x000f220008000800 */
[----:B-1----:R-:W-:-:S02]  /*1ab0*/  UIADD3 UR5, UPT, UPT, UR6, 0xff, URZ ;  /* 0x000000ff06057890 */ /* 0x002fc4000fffe0ff */
[----:B------:R-:W-:Y:S02]  /*1ac0*/  UIADD3 UR73, UPT, UPT, UR6, 0x1fe, URZ ;  /* 0x000001fe06497890 */ /* 0x000fe4000fffe0ff */
[----:B------:R-:W-:Y:S01]  /*1ad0*/  USHF.R.S32.HI UR4, URZ, 0x1f, UR5 ;  /* 0x0000001fff047899 */ /* 0x000fe20008011405 */
[----:B------:R-:W-:-:S03]  /*1ae0*/  UMOV UR22, URZ ;  /* 0x000000ff00167c82 */ /* 0x000fc60008000000 */
[----:B------:R-:W-:Y:S02]  /*1af0*/  ULEA.HI UR4, UR4, UR5, URZ, 0x8 ;  /* 0x0000000504047291 */ /* 0x000fe4000f8f40ff */
[----:B------:R-:W-:Y:S02]  /*1b00*/  UIADD3 UR5, UPT, UPT, UR6, -0x1, URZ ;  /* 0xffffffff06057890 */ /* 0x000fe4000fffe0ff */
[----:B------:R-:W-:Y:S02]  /*1b10*/  USHF.R.S32.HI UR68, URZ, 0x8, UR4 ;  /* 0x00000008ff447899 */ /* 0x000fe40008011404 */
[----:B------:R-:W-:Y:S02]  /*1b20*/  UISETP.GE.U32.AND UP1, UPT, UR5, -0x1ff, UPT ;  /* 0xfffffe010500788c */ /* 0x000fe4000bf26070 */
[----:B------:R-:W-:-:S04]  /*1b30*/  UISETP.LT.U32.AND UP0, UPT, UR68, 0x4, UPT ;  /* 0x000000044400788c */ /* 0x000fc8000bf01070 */
[----:B------:R-:W-:Y:S02]  /*1b40*/  USEL UR67, UR68, 0x4, UP0 ;  /* 0x0000000444437887 */ /* 0x000fe40008000000 */
[----:B------:R-:W-:Y:S02]  /*1b50*/  UISETP.NE.AND UP0, UPT, UR19, URZ, UPT ;  /* 0x000000ff1300728c */ /* 0x000fe4000bf05270 */
[----:B------:R-:W-:Y:S02]  /*1b60*/  UIADD3 UR4, UPT, UPT, UR67, -0x1, URZ ;  /* 0xffffffff43047890 */ /* 0x000fe4000fffe0ff */
[----:B------:R-:W-:Y:S02]  /*1b70*/  @UP1 UIADD3 UR4, UPT, UPT, UR67, URZ, URZ ;  /* 0x000000ff43041290 */ /* 0x000fe4000fffe0ff */
[----:B------:R-:W-:Y:S02]  /*1b80*/  USEL UR59, UR59, 0x2, UP0 ;  /* 0x000000023b3b7887 */ /* 0x000fe40008000000 */
[----:B------:R-:W-:-:S02]  /*1b90*/  UIADD3 UR70, UPT, UPT, UR68, -UR67, URZ ;  /* 0x8000004344467290 */ /* 0x000fc4000fffe0ff */
[----:B------:R-:W-:Y:S02]  /*1ba0*/  UIADD3 UR62, UPT, UPT, UR4, 0x1, URZ ;  /* 0x00000001043e7890 */ /* 0x000fe4000fffe0ff */
[----:B--234-:R-:W-:-:S12]  /*1bb0*/  UIADD3 UR69, UPT, UPT, -UR4, URZ, URZ ;  /* 0x000000ff04457290 */ /* 0x01cfd8000fffe1ff */
.L_x_46:
[----:B------:R-:W-:-:S13]  /*1bc0*/  R2UR UR4, R92 ;  /* 0x000000005c0472ca */ /* 0x000fda00000e0000 */
[----:B------:R-:W-:Y:S01]  /*1bd0*/  UISETP.NE.AND UP0, UPT, UR4, URZ, UPT ;  /* 0x000000ff0400728c */ /* 0x000fe2000bf05270 */
[----:B-1----:R-:W1:Y:S02]  /*1be0*/  S2UR UR4, SR_CgaCtaId ;  /* 0x00000000000479c3 */ /* 0x002e640000008800 */
[----:B-1----:R-:W-:-:S06]  /*1bf0*/  MOV R92, UR4 ;  /* 0x00000004005c7c02 */ /* 0x002fcc0008000f00 */
[----:B---3--:R-:W-:Y:S05]  /*1c00*/  BRA.U UP0, `(.L_x_23) ;  /* 0x0000000100347547 */ /* 0x008fea000b800000 */
[----:B------:R-:W1:Y:S01]  /*1c10*/  S2R R0, SR_CgaCtaId ;  /* 0x0000000000007919 */ /* 0x000e620000008800 */
[----:B------:R-:W-:Y:S02]  /*1c20*/  MOV R3, 0x400 ;  /* 0x0000040000037802 */ /* 0x000fe40000000f00 */
[----:B------:R-:W-:Y:S02]  /*1c30*/  SHF.L.U32 R2, R8, 0x1f, RZ ;  /* 0x0000001f08027819 */ /* 0x000fe400000006ff */
[----:B-1----:R-:W-:-:S05]  /*1c40*/  LEA R0, R0, R3, 0x18 ;  /* 0x0000000300007211 */ /* 0x002fca00078ec0ff */
[----:B------:R-:W-:-:S04]  /*1c50*/  IMAD R3, R9, 0x8, R0 ;  /* 0x0000000809037824 */ /* 0x000fc800078e0200 */
[----:B------:R-:W1:Y:S02]  /*1c60*/  SYNCS.PHASECHK.TRANS64.TRYWAIT P0, [R3+URZ+0xd0], R2 ;  /* 0x0000d002030075a7 */ /* 0x000e6400080011ff */
[----:B-1----:R-:W-:Y:S05]  /*1c70*/  @!P0 BRA `(.L_x_24) ;  /* 0x0000007800608947 */ /* 0x002fea0003800000 */
.L_x_137:
[----:B------:R-:W-:Y:S01]  /*1c80*/  VIADD R9, R9, 0x1 ;  /* 0x0000000109097836 */ /* 0x000fe20000000000 */
[----:B------:R1:W-:Y:S04]  /*1c90*/  SYNCS.ARRIVE.TRANS64.A1T0 RZ, [R3+URZ+0xc0], RZ ;  /* 0x0000c0ff03ff79a7 */ /* 0x0003e800081000ff */
[----:B------:R-:W-:-:S04]  /*1ca0*/  ISETP.NE.AND P0, PT, R9, 0x2, PT ;  /* 0x000000020900780c */ /* 0x000fc80003f05270 */
[----:B------:R-:W-:Y:S02]  /*1cb0*/  SEL R9, R9, RZ, P0 ;  /* 0x000000ff09097207 */ /* 0x000fe40000000000 */
[----:B-1----:R-:W-:-:S04]  /*1cc0*/  SEL R3, RZ, 0x1, P0 ;  /* 0x00000001ff037807 */ /* 0x002fc80000000000 */
[----:B------:R-:W-:Y:S02]  /*1cd0*/  LOP3.LUT R8, R8, R3, RZ, 0x3c, !PT ;  /* 0x0000000308087212 */ /* 0x000fe400078e3cff */
.L_x_23:
[----:B------:R-:W-:Y:S01]  /*1ce0*/  R2UR UR4, R92 ;  /* 0x000000005c0472ca */ /* 0x000fe200000e0000 */
[----:B------:R-:W-:Y:S01]  /*1cf0*/  UMOV UR7, 0x400 ;  /* 0x0000040000077882 */ /* 0x000fe20000000000 */
[----:B------:R-:W-:Y:S01]  /*1d00*/  SHF.L.U32 R0, R12, 0x1f, RZ ;  /* 0x0000001f0c007819 */ /* 0x000fe200000006ff */
[----:B------:R-:W-:Y:S02]  /*1d10*/  UISETP.GE.U32.AND UP0, UPT, UR73, 0x1ff, UPT ;  /* 0x000001ff4900788c */ /* 0x000fe4000bf06070 */
[----:B------:R-:W-:Y:S02]  /*1d20*/  ULEA UR35, UR28, UR74, 0x1 ;  /* 0x0000004a1c237291 */ /* 0x000fe4000f8e08ff */
[----:B------:R-:W-:Y:S02]  /*1d30*/  ULEA.HI UR12, UR28, UR28, URZ, 0x1 ;  /* 0x0000001c1c0c7291 */ /* 0x000fe4000f8f08ff */
[----:B------:R-:W-:Y:S02]  /*1d40*/  USHF.L.U32 UR35, UR35, 0x5, URZ ;  /* 0x0000000523237899 */ /* 0x000fe400080006ff */
[----:B------:R-:W-:-:S02]  /*1d50*/  USHF.R.S32.HI UR12, URZ, 0x1, UR12 ;  /* 0x00000001ff0c7899 */ /* 0x000fc4000801140c */
[----:B------:R-:W-:Y:S01]  /*1d60*/  ULEA UR7, UR4, UR7, 0x18 ;  /* 0x0000000704077291 */ /* 0x000fe2000f8ec0ff */
[----:B------:R-:W-:-:S03]  /*1d70*/  UMOV UR6, URZ ;  /* 0x000000ff00067c82 */ /* 0x000fc60008000000 */
[----:B------:R-:W-:-:S09]  /*1d80*/  ULEA UR4, UR22, UR7, 0x3 ;  /* 0x0000000716047291 */ /* 0x000fd2000f8e18ff */
[----:B------:R1:W2:Y:S01]  /*1d90*/  SYNCS.PHASECHK.TRANS64.TRYWAIT P1, [UR4+0x20], R0 ;  /* 0x00002000ff0075a7 */ /* 0x0002a20008021104 */
[----:B------:R-:W-:-:S04]  /*1da0*/  ULEA.HI UR4, UR25, UR25, URZ, 0x1 ;  /* 0x0000001919047291 */ /* 0x000fc8000f8f08ff */
[----:B------:R-:W-:Y:S02]  /*1db0*/  USHF.L.U32 UR51, UR4, 0x7, URZ ;  /* 0x0000000704337899 */ /* 0x000fe400080006ff */
[----:B------:R-:W-:Y:S02]  /*1dc0*/  ULOP3.LUT UR20, UR4, 0xfffffffe, URZ, 0xc0, !UPT ;  /* 0xfffffffe04147892 */ /* 0x000fe4000f8ec0ff */
[----:B------:R-:W-:Y:S02]  /*1dd0*/  ULOP3.LUT UR51, UR51, 0xffffff00, URZ, 0xc0, !UPT ;  /* 0xffffff0033337892 */ /* 0x000fe4000f8ec0ff */
[----:B------:R-:W-:Y:S02]  /*1de0*/  ULOP3.LUT UR20, UR20, 0x1, UR72, 0xf8, !UPT ;  /* 0x0000000114147892 */ /* 0x000fe4000f8ef848 */
[----:B------:R-:W-:Y:S01]  /*1df0*/  ULEA UR51, UR71, UR51, 0x5 ;  /* 0x0000003347337291 */ /* 0x000fe2000f8e28ff */
[----:B------:R-:W-:Y:S11]  /*1e00*/  BRA.U !UP0, `(.L_x_25) ;  /* 0x0000000508607547 */ /* 0x000ff6000b800000 */
[----:B------:R-:W-:Y:S01]  /*1e10*/  UMOV UR29, UR69 ;  /* 0x00000045001d7c82 */ /* 0x000fe20008000000 */
[----:B------:R-:W-:Y:S01]  /*1e20*/  UMOV UR5, UR22 ;  /* 0x0000001600057c82 */ /* 0x000fe20008000000 */
[----:B------:R-:W-:Y:S01]  /*1e30*/  UMOV UR42, 0x80 ;  /* 0x00000080002a7882 */ /* 0x000fe20000000000 */
[----:B------:R-:W-:Y:S01]  /*1e40*/  UMOV UR19, UR61 ;  /* 0x0000003d00137c82 */ /* 0x000fe20008000000 */
[----:B------:R-:W-:-:S05]  /*1e50*/  UMOV UR11, UR60 ;  /* 0x0000003c000b7c82 */ /* 0x000fca0008000000 */
.L_x_33:
[----:B------:R-:W-:Y:S01]  /*1e60*/  ULEA UR6, UR5, UR7, 0x3 ;  /* 0x0000000705067291 */ /* 0x000fe2000f8e18ff */
[----:B--2---:R-:W-:Y:S01]  /*1e70*/  @P4 MOV R2, 0x15000 ;  /* 0x0001500000024802 */ /* 0x004fe20000000f00 */
[----:B--23--:R-:W-:Y:S10]  /*1e80*/  @P1 BRA `(.L_x_26) ;  /* 0x00000000000c1947 */ /* 0x00cff40003800000 */
[----:B------:R-:W-:-:S04]  /*1e90*/  SHF.L.U32 R3, R12, 0x1f, RZ ;  /* 0x0000001f0c037819 */ /* 0x000fc800000006ff */
[----:B------:R-:W2:Y:S02]  /*1ea0*/  SYNCS.PHASECHK.TRANS64.TRYWAIT P0, [UR6+0x20], R3 ;  /* 0x00002003ff0075a7 */ /* 0x000ea40008001106 */
[----:B--2---:R-:W-:Y:S05]  /*1eb0*/  @!P0 BRA `(.L_x_27) ;  /* 0x0000007400e48947 */ /* 0x004fea0003800000 */
.L_x_26:
[----:B------:R2:W-:Y:S01]  /*1ec0*/  @P4 SYNCS.ARRIVE.TRANS64 RZ, [UR6], R2 ;  /* 0x00000002ffff49a7 */ /* 0x0005e20008000006 */
[----:B------:R-:W-:Y:S02]  /*1ed0*/  ULOP3.LUT UR4, UR59, 0x2, URZ, 0xfc, !UPT ;  /* 0x000000023b047892 */ /* 0x000fe4000f8efcff */
[----:B------:R-:W-:Y:S02]  /*1ee0*/  UIADD3 UR29, UPT, UPT, UR29, 0x1, URZ ;  /* 0x000000011d1d7890 */ /* 0x000fe4000fffe0ff */
[----:B------:R-:W-:Y:S02]  /*1ef0*/  UISETP.NE.AND UP0, UPT, UR4, 0x2, UPT ;  /* 0x000000020400788c */ /* 0x000fe4000bf05270 */
[----:B------:R-:W-:-:S07]  /*1f00*/  UISETP.NE.AND UP4, UPT, UR29, 0x1, UPT ;  /* 0x000000011d00788c */ /* 0x000fce000bf85270 */
[----:B------:R-:W-:Y:S05]  /*1f10*/  BRA.U UP0, `(.L_x_28) ;  /* 0x0000000100047547 */ /* 0x000fea000b800000 */
[----:B------:R-:W-:Y:S05]  /*1f20*/  BPT.TRAP 0x1 ;  /* 0x000000040000795c */ /* 0x000fea0000300000 */
.L_x_28:
[----:B------:R-:W-:Y:S04]  /*1f30*/  BSSY.RECONVERGENT B0, `(.L_x_29) ;  /* 0x0000003000007945 */ /* 0x000fe80003800200 */
[----:B------:R-:W-:Y:S05]  /*1f40*/  @!P3 BRA `(.L_x_30) ;  /* 0x000000000004b947 */ /* 0x000fea0003800000 */
[----:B------:R-:W-:Y:S05]  /*1f50*/  BPT.TRAP 0x1 ;  /* 0x000000040000795c */ /* 0x000fea0000300000 */
.L_x_30:
[----:B------:R-:W-:Y:S05]  /*1f60*/  BSYNC.RECONVERGENT B0 ;  /* 0x0000000000007941 */ /* 0x000fea0003800200 */
.L_x_29:
[----:B------:R-:W-:Y:S01]  /*1f70*/  UIADD3 UR4, UPT, UPT, UR5, 0x1, URZ ;  /* 0x0000000105047890 */ /* 0x000fe2000fffe0ff */
[----:B------:R-:W-:Y:S01]  /*1f80*/  BSSY.RECONVERGENT B0, `(.L_x_31) ;  /* 0x000003a000007945 */ /* 0x000fe20003800200 */
[----:B------:R-:W-:Y:S02]  /*1f90*/  ELECT P0, URZ, PT ;  /* 0x0000000000ff782f */ /* 0x000fe40003800000 */
[----:B------:R-:W-:-:S04]  /*1fa0*/  UISETP.NE.AND UP0, UPT, UR4, 0x4, UPT ;  /* 0x000000040400788c */ /* 0x000fc8000bf05270 */
[----:B------:R-:W-:Y:S02]  /*1fb0*/  USEL UR8, URZ, 0x1, UP0 ;  /* 0x00000001ff087887 */ /* 0x000fe40008000000 */
[----:B------:R-:W-:-:S04]  /*1fc0*/  USEL UR22, UR4, URZ, UP0 ;  /* 0x000000ff04167287 */ /* 0x000fc80008000000 */
[----:B------:R-:W-:Y:S01]  /*1fd0*/  ULEA UR4, UR22, UR7, 0x3 ;  /* 0x0000000716047291 */ /* 0x000fe2000f8e18ff */
[----:B------:R-:W-:-:S04]  /*1fe0*/  LOP3.LUT R12, R12, UR8, RZ, 0x3c, !PT ;  /* 0x000000080c0c7c12 */ /* 0x000fc8000f8e3cff */
[----:B-1----:R-:W-:-:S04]  /*1ff0*/  SHF.L.U32 R0, R12, 0x1f, RZ ;  /* 0x0000001f0c007819 */ /* 0x002fc800000006ff */
[----:B------:R1:W3:Y:S01]  /*2000*/  SYNCS.PHASECHK.TRANS64.TRYWAIT P1, [UR4+0x20], R0 ;  /* 0x00002000ff0075a7 */ /* 0x0002e20008021104 */
[----:B------:R-:W-:Y:S05]  /*2010*/  @!P0 BRA `(.L_x_32) ;  /* 0x0000000000c08947 */ /* 0x000fea0003800000 */
[----:B------:R-:W-:Y:S02]  /*2020*/  ULEA UR40, UR5, UR45, 0xf ;  /* 0x0000002d05287291 */ /* 0x000fe4000f8e78ff */
[----:B------:R-:W-:Y:S02]  /*2030*/  UIADD3 UR14, UP3, UPT, UR54, 0x80, URZ ;  /* 0x00000080360e7890 */ /* 0x000fe4000ff7e0ff */
[----:B------:R-:W-:Y:S02]  /*2040*/  UIADD3 UR40, UPT, UPT, UR7, UR40, URZ ;  /* 0x0000002807287290 */ /* 0x000fe4000fffe0ff */
[----:B------:R-:W-:Y:S02]  /*2050*/  ULEA UR24, UR5, UR7, 0xd ;  /* 0x0000000705187291 */ /* 0x000fe4000f8e68ff */
[----:B------:R-:W-:Y:S02]  /*2060*/  UIADD3 UR8, UP2, UPT, UR54, 0x180, URZ ;  /* 0x0000018036087890 */ /* 0x000fe4000ff5e0ff */
[----:B------:R-:W-:-:S02]  /*2070*/  UIADD3 UR50, UPT, UPT, UR42, -0x80, URZ ;  /* 0xffffff802a327890 */ /* 0x000fc4000fffe0ff */
[----:B------:R-:W-:Y:S02]  /*2080*/  ULOP3.LUT UR49, UR6, 0xfefffff8, URZ, 0xc0, !UPT ;  /* 0xfefffff806317892 */ /* 0x000fe4000f8ec0ff */
[----:B------:R-:W-:Y:S02]  /*2090*/  UIADD3.X UR15, UPT, UPT, URZ, UR55, URZ, UP3, !UPT ;  /* 0x00000037ff0f7290 */ /* 0x000fe40009ffe4ff */
[----:B------:R-:W-:Y:S02]  /*20a0*/  UIADD3 UR48, UPT, UPT, UR40, 0x6400, URZ ;  /* 0x0000640028307890 */ /* 0x000fe4000fffe0ff */
[----:B------:R-:W-:Y:S02]  /*20b0*/  UPRMT UR23, URZ, 0x5410, UR37 ;  /* 0x00005410ff177896 */ /* 0x000fe40008000025 */
[----:B------:R-:W-:Y:S02]  /*20c0*/  UIADD3 UR40, UPT, UPT, UR40, 0xa400, URZ ;  /* 0x0000a40028287890 */ /* 0x000fe4000fffe0ff */
[----:B------:R-:W-:-:S02]  /*20d0*/  UIADD3.X UR9, UPT, UPT, URZ, UR55, URZ, UP2, !UPT ;  /* 0x00000037ff097290 */ /* 0x000fc400097fe4ff */
[----:B------:R-:W-:Y:S02]  /*20e0*/  UIADD3 UR32, UPT, UPT, UR24, 0x26400, URZ ;  /* 0x0002640018207890 */ /* 0x000fe4000fffe0ff */
[----:B------:R-:W-:Y:S02]  /*20f0*/  UIADD3 UR24, UPT, UPT, UR24, 0x27400, URZ ;  /* 0x0002740018187890 */ /* 0x000fe4000fffe0ff */
[----:B------:R-:W-:Y:S01]  /*2100*/  USHF.L.U32 UR4, UR5, 0xa, URZ ;  /* 0x0000000a05047899 */ /* 0x000fe200080006ff */
[----:B------:R-:W-:Y:S01]  /*2110*/  UMOV UR56, 0x0 ;  /* 0x0000000000387882 */ /* 0x000fe20000000000 */
[----:B------:R-:W-:Y:S01]  /*2120*/  UMOV UR57, 0x10000000 ;  /* 0x1000000000397882 */ /* 0x000fe20000000000 */
[----:B------:R-:W-:Y:S01]  /*2130*/  UMOV UR43, UR51 ;  /* 0x00000033002b7c82 */ /* 0x000fe20008000000 */
[----:B------:R-:W-:Y:S01]  /*2140*/  UMOV UR44, UR52 ;  /* 0x00000034002c7c82 */ /* 0x000fe20008000000 */
[----:B------:R-:W-:Y:S01]  /*2150*/  ULOP3.LUT UR16, UR53, UR4, URZ, 0xfc, !UPT ;  /* 0x0000000435107292 */ /* 0x000fe2000f8efcff */
[----:B------:R-:W-:Y:S01]  /*2160*/  UTMALDG.3D.MULTICAST.2CTA [UR48], [UR14], UR23, desc[UR56] ;  /* 0x000038300e0073b4 */ /* 0x000fe20008211817 */
[----:B------:R-:W-:Y:S01]  /*2170*/  UMOV UR41, UR49 ;  /* 0x0000003100297c82 */ /* 0x000fe20008000000 */
[----:B------:R-:W-:Y:S01]  /*2180*/  UIADD3 UR46, UP1, UPT, UR54, 0x280, URZ ;  /* 0x00000280362e7890 */ /* 0x000fe2000ff3e0ff */
[----:B------:R-:W-:Y:S01]  /*2190*/  UMOV UR36, UR52 ;  /* 0x0000003400247c82 */ /* 0x000fe20008000000 */
[----:B------:R-:W-:Y:S01]  /*21a0*/  ULOP3.LUT UR4, UR4, UR58, URZ, 0xfc, !UPT ;  /* 0x0000003a04047292 */ /* 0x000fe2000f8efcff */
[----:B------:R-:W-:Y:S01]  /*21b0*/  UMOV UR33, UR49 ;  /* 0x0000003100217c82 */ /* 0x000fe20008000000 */
[----:B------:R-:W-:Y:S01]  /*21c0*/  UMOV UR34, UR50 ;  /* 0x0000003200227c82 */ /* 0x000fe20008000000 */
[----:B------:R-:W-:Y:S01]  /*21d0*/  UIADD3 UR30, UP0, UPT, UR54, 0x380, URZ ;  /* 0x00000380361e7890 */ /* 0x000fe2000ff1e0ff */
[----:B------:R-:W-:Y:S01]  /*21e0*/  UTMALDG.3D.MULTICAST.2CTA [UR40], [UR14], UR23, desc[UR56] ;  /* 0x000038280e0073b4 */ /* 0x000fe20008211817 */
[----:B------:R-:W-:Y:S01]  /*21f0*/  UMOV UR26, UR42 ;  /* 0x0000002a001a7c82 */ /* 0x000fe20008000000 */
[----:B------:R-:W-:Y:S01]  /*2200*/  UMOV UR27, UR35 ;  /* 0x00000023001b7c82 */ /* 0x000fe20008000000 */
[----:B------:R-:W-:Y:S01]  /*2210*/  UMOV UR28, UR52 ;  /* 0x00000034001c7c82 */ /* 0x000fe20008000000 */
[----:B------:R-:W-:Y:S01]  /*2220*/  UMOV UR25, UR49 ;  /* 0x0000003100197c82 */ /* 0x000fe20008000000 */
[----:B------:R-:W-:-:S02]  /*2230*/  UIADD3.X UR47, UPT, UPT, URZ, UR55, URZ, UP1, !UPT ;  /* 0x00000037ff2f7290 */ /* 0x000fc40008ffe4ff */
[----:B------:R-:W-:Y:S01]  /*2240*/  UIADD3 UR16, UPT, UPT, UR7, 0x2e400, UR16 ;  /* 0x0002e40007107890 */ /* 0x000fe2000fffe010 */
[----:B------:R-:W-:Y:S01]  /*2250*/  UTMALDG.3D.2CTA [UR32], [UR8], desc[UR56] ;  /* 0x00003820080075b4 */ /* 0x000fe20008211000 */
[----:B------:R-:W-:Y:S01]  /*2260*/  UIADD3.X UR31, UPT, UPT, URZ, UR55, URZ, UP0, !UPT ;  /* 0x00000037ff1f7290 */ /* 0x000fe200087fe4ff */
[----:B------:R-:W-:Y:S01]  /*2270*/  UMOV UR21, UR52 ;  /* 0x0000003400157c82 */ /* 0x000fe20008000000 */
[----:B------:R-:W-:Y:S01]  /*2280*/  UMOV UR17, UR49 ;  /* 0x0000003100117c82 */ /* 0x000fe20008000000 */
[----:B------:R-:W-:Y:S01]  /*2290*/  UMOV UR10, URZ ;  /* 0x000000ff000a7c82 */ /* 0x000fe20008000000 */
[----:B------:R-:W-:Y:S01]  /*22a0*/  UMOV UR13, UR52 ;  /* 0x00000034000d7c82 */ /* 0x000fe20008000000 */
[----:B------:R4:W-:Y:S02]  /*22b0*/  UTMALDG.3D.2CTA [UR24], [UR8], desc[UR56] ;  /* 0x00003818080075b4 */ /* 0x0009e40008211000 */
[----:B------:R1:W-:Y:S01]  /*22c0*/  UTMALDG.4D.MULTICAST.2CTA [UR16], [UR46], UR23, desc[UR56] ;  /* 0x000038102e0073b4 */ /* 0x0003e20008219817 */
[----:B----4-:R-:W-:-:S02]  /*22d0*/  UIADD3 UR8, UPT, UPT, UR7, 0x2f400, UR4 ;  /* 0x0002f40007087890 */ /* 0x010fc4000fffe004 */
[----:B------:R-:W-:Y:S01]  /*22e0*/  UPRMT UR4, URZ, 0x5410, UR38 ;  /* 0x00005410ff047896 */ /* 0x000fe20008000026 */
[----:B------:R-:W-:-:S08]  /*22f0*/  UMOV UR9, UR49 ;  /* 0x0000003100097c82 */ /* 0x000fd00008000000 */
[----:B------:R1:W-:Y:S02]  /*2300*/  UTMALDG.4D.MULTICAST.2CTA [UR8], [UR30], UR4, desc[UR56] ;  /* 0x000038081e0073b4 */ /* 0x0003e40008219804 */
[----:B-1----:R-:W-:Y:S01]  /*2310*/  NOP ;  /* 0x0000000000007918 */ /* 0x002fe20000000000 */
.L_x_32:
[----:B------:R-:W-:Y:S05]  /*2320*/  BSYNC.RECONVERGENT B0 ;  /* 0x0000000000007941 */ /* 0x000fea0003800200 */
.L_x_31:
[----:B------:R-:W-:Y:S02]  /*2330*/  UIADD3 UR42, UPT, UPT, UR42, 0x100, URZ ;  /* 0x000001002a2a7890 */ /* 0x000fe4000fffe0ff */
[----:B------:R-:W-:Y:S02]  /*2340*/  UIADD3 UR11, UPT, UPT, UR11, 0x2, URZ ;  /* 0x000000020b0b7890 */ /* 0x000fe4000fffe0ff */
[----:B------:R-:W-:Y:S01]  /*2350*/  UIADD3 UR19, UPT, UPT, UR19, 0x2, URZ ;  /* 0x0000000213137890 */ /* 0x000fe2000fffe0ff */
[----:B------:R-:W-:Y:S01]  /*2360*/  UMOV UR5, UR22 ;  /* 0x0000001600057c82 */ /* 0x000fe20008000000 */
[----:B------:R-:W-:Y:S01]  /*2370*/  UMOV UR6, UR62 ;  /* 0x0000003e00067c82 */ /* 0x000fe20008000000 */
[----:B------:R-:W-:Y:S09]  /*2380*/  BRA.U UP4, `(.L_x_33) ;  /* 0xfffffff904b47547 */ /* 0x000ff2000b83ffff */
.L_x_25:
[----:B------:R-:W-:Y:S01]  /*2390*/  ULEA UR4, UR22, UR7, 0x3 ;  /* 0x0000000716047291 */ /* 0x000fe2000f8e18ff */
[----:B-1----:R-:W-:Y:S01]  /*23a0*/  SHF.L.U32 R0, R12, 0x1f, RZ ;  /* 0x0000001f0c007819 */ /* 0x002fe200000006ff */
[----:B------:R-:W-:Y:S01]  /*23b0*/  @!P2 SYNCS.ARRIVE.TRANS64.A1T0 RZ, [UR7+0x78], RZ ;  /* 0x000078ffffffa9a7 */ /* 0x000fe20008100007 */
[----:B------:R-:W-:-:S06]  /*23c0*/  UISETP.GT.AND UP0, UPT, UR68, UR67, UPT ;  /* 0x000000434400728c */ /* 0x000fcc000bf04270 */
[----:B--23--:R1:W2:Y:S03]  /*23d0*/  SYNCS.PHASECHK.TRANS64.TRYWAIT P1, [UR4+0x20], R0 ;  /* 0x00002000ff0075a7 */ /* 0x00c2a60008021104 */
[----:B------:R-:W-:Y:S05]  /*23e0*/  BRA.U !UP0, `(.L_x_34) ;  /* 0x0000000508507547 */ /* 0x000fea000b800000 */
[----:B------:R-:W-:Y:S01]  /*23f0*/  UIADD3 UR15, UPT, UPT, UR70, UR6, URZ ;  /* 0x00000006460f7290 */ /* 0x000fe2000fffe0ff */
[----:B------:R-:W-:-:S11]  /*2400*/  UMOV UR5, UR22 ;  /* 0x0000001600057c82 */ /* 0x000fd60008000000 */
.L_x_42:
[----:B------:R-:W-:Y:S01]  /*2410*/  ULEA UR14, UR5, UR7, 0x3 ;  /* 0x00000007050e7291 */ /* 0x000fe2000f8e18ff */
[----:B--2---:R-:W-:Y:S01]  /*2420*/  @P4 MOV R2, 0x15000 ;  /* 0x0001500000024802 */ /* 0x004fe20000000f00 */
[----:B--23--:R-:W-:Y:S10]  /*2430*/  @P1 BRA `(.L_x_35) ;  /* 0x00000000000c1947 */ /* 0x00cff40003800000 */
[----:B------:R-:W-:-:S04]  /*2440*/  SHF.L.U32 R3, R12, 0x1f, RZ ;  /* 0x0000001f0c037819 */ /* 0x000fc800000006ff */
[----:B------:R-:W2:Y:S02]  /*2450*/  SYNCS.PHASECHK.TRANS64.TRYWAIT P0, [UR14+0x20], R3 ;  /* 0x00002003ff0075a7 */ /* 0x000ea4000800110e */
[----:B--2---:R-:W-:Y:S05]  /*2460*/  @!P0 BRA `(.L_x_36) ;  /* 0x0000007000908947 */ /* 0x004fea0003800000 */
.L_x_35:
[----:B------:R2:W-:Y:S01]  /*2470*/  @P4 SYNCS.ARRIVE.TRANS64 RZ, [UR14], R2 ;  /* 0x00000002ffff49a7 */ /* 0x0005e2000800000e */
[----:B------:R-:W-:-:S04]  /*2480*/  ULOP3.LUT UR4, UR59, 0x2, URZ, 0xfc, !UPT ;  /* 0x000000023b047892 */ /* 0x000fc8000f8efcff */
[----:B------:R-:W-:-:S09]  /*2490*/  UISETP.NE.AND UP0, UPT, UR4, 0x2, UPT ;  /* 0x000000020400788c */ /* 0x000fd2000bf05270 */
[----:B------:R-:W-:Y:S05]  /*24a0*/  BRA.U UP0, `(.L_x_37) ;  /* 0x0000000100047547 */ /* 0x000fea000b800000 */
[----:B------:R-:W-:Y:S05]  /*24b0*/  BPT.TRAP 0x1 ;  /* 0x000000040000795c */ /* 0x000fea0000300000 */
.L_x_37:
[----:B------:R-:W-:Y:S04]  /*24c0*/  BSSY.RECONVERGENT B0, `(.L_x_38) ;  /* 0x0000003000007945 */ /* 0x000fe80003800200 */
[----:B------:R-:W-:Y:S05]  /*24d0*/  @!P3 BRA `(.L_x_39) ;  /* 0x000000000004b947 */ /* 0x000fea0003800000 */
[----:B------:R-:W-:Y:S05]  /*24e0*/  BPT.TRAP 0x1 ;  /* 0x000000040000795c */ /* 0x000fea0000300000 */
.L_x_39:
[----:B------:R-:W-:Y:S05]  /*24f0*/  BSYNC.RECONVERGENT B0 ;  /* 0x0000000000007941 */ /* 0x000fea0003800200 */
.L_x_38:
        /* <DEDUP_REMOVED lines=14> */
[----:B------:R-:W-:Y:S02]  /*25e0*/  USHF.L.U32 UR50, UR6, 0x8, URZ ;  /* 0x0000000806327899 */ /* 0x000fe400080006ff */
[----:B------:R-:W-:Y:S02]  /*25f0*/  ULEA UR24, UR5, UR7, 0xd ;  /* 0x0000000705187291 */ /* 0x000fe4000f8e68ff */
[----:B------:R-:W-:-:S02]  /*2600*/  UIADD3 UR10, UP2, UPT, UR54, 0x180, URZ ;  /* 0x00000180360a7890 */ /* 0x000fc4000ff5e0ff */
[----:B------:R-:W-:Y:S02]  /*2610*/  ULOP3.LUT UR49, UR14, 0xfefffff8, URZ, 0xc0, !UPT ;  /* 0xfefffff80e317892 */ /* 0x000fe4000f8ec0ff */
[----:B------:R-:W-:Y:S02]  /*2620*/  UIADD3.X UR9, UPT, UPT, URZ, UR55, URZ, UP3, !UPT ;  /* 0x00000037ff097290 */ /* 0x000fe40009ffe4ff */
[----:B------:R-:W-:Y:S02]  /*2630*/  UIADD3 UR48, UPT, UPT, UR40, 0x6400, URZ ;  /* 0x0000640028307890 */ /* 0x000fe4000fffe0ff */
[----:B------:R-:W-:Y:S02]  /*2640*/  UPRMT UR13, URZ, 0x5410, UR37 ;  /* 0x00005410ff0d7896 */ /* 0x000fe40008000025 */
[----:B------:R-:W-:Y:S02]  /*2650*/  UIADD3 UR42, UPT, UPT, UR50, 0x80, URZ ;  /* 0x00000080322a7890 */ /* 0x000fe4000fffe0ff */
[----:B------:R-:W-:-:S02]  /*2660*/  UIADD3 UR40, UPT, UPT, UR40, 0xa400, URZ ;  /* 0x0000a40028287890 */ /* 0x000fc4000fffe0ff */
[----:B------:R-:W-:Y:S02]  /*2670*/  USHF.L.U32 UR4, UR5, 0xa, URZ ;  /* 0x0000000a05047899 */ /* 0x000fe400080006ff */
[----:B------:R-:W-:Y:S02]  /*2680*/  UIADD3.X UR11, UPT, UPT, URZ, UR55, URZ, UP2, !UPT ;  /* 0x00000037ff0b7290 */ /* 0x000fe400097fe4ff */
[----:B------:R-:W-:Y:S02]  /*2690*/  UIADD3 UR32, UPT, UPT, UR24, 0x26400, URZ ;  /* 0x0002640018207890 */ /* 0x000fe4000fffe0ff */
[----:B------:R-:W-:Y:S01]  /*26a0*/  UIADD3 UR24, UPT, UPT, UR24, 0x27400, URZ ;  /* 0x0002740018187890 */ /* 0x000fe2000fffe0ff */
[----:B------:R-:W-:Y:S01]  /*26b0*/  UMOV UR56, 0x0 ;  /* 0x0000000000387882 */ /* 0x000fe20000000000 */
[----:B------:R-:W-:Y:S01]  /*26c0*/  UMOV UR57, 0x10000000 ;  /* 0x1000000000397882 */ /* 0x000fe20000000000 */
[----:B------:R-:W-:Y:S01]  /*26d0*/  UIADD3 UR30, UP1, UPT, UR54, 0x280, URZ ;  /* 0x00000280361e7890 */ /* 0x000fe2000ff3e0ff */
[----:B------:R-:W-:Y:S01]  /*26e0*/  UTMALDG.3D.MULTICAST.2CTA [UR48], [UR8], UR13, desc[UR56] ;  /* 0x00003830080073b4 */ /* 0x000fe2000821180d */
[----:B------:R-:W-:Y:S01]  /*26f0*/  UMOV UR43, UR51 ;  /* 0x00000033002b7c82 */ /* 0x000fe20008000000 */
[----:B------:R-:W-:Y:S01]  /*2700*/  UMOV UR44, UR52 ;  /* 0x00000034002c7c82 */ /* 0x000fe20008000000 */
[----:B------:R-:W-:Y:S01]  /*2710*/  ULOP3.LUT UR16, UR53, UR4, URZ, 0xfc, !UPT ;  /* 0x0000000435107292 */ /* 0x000fe2000f8efcff */
[----:B------:R-:W-:Y:S01]  /*2720*/  UMOV UR41, UR49 ;  /* 0x0000003100297c82 */ /* 0x000fe20008000000 */
[----:B------:R-:W-:Y:S01]  /*2730*/  UIADD3 UR46, UP0, UPT, UR54, 0x380, URZ ;  /* 0x00000380362e7890 */ /* 0x000fe2000ff1e0ff */
[----:B------:R4:W-:Y:S01]  /*2740*/  UTMALDG.3D.MULTICAST.2CTA [UR40], [UR8], UR13, desc[UR56] ;  /* 0x00003828080073b4 */ /* 0x0009e2000821180d */
[----:B------:R-:W-:Y:S01]  /*2750*/  UMOV UR36, UR52 ;  /* 0x0000003400247c82 */ /* 0x000fe20008000000 */
[----:B------:R-:W-:Y:S01]  /*2760*/  UMOV UR33, UR49 ;  /* 0x0000003100217c82 */ /* 0x000fe20008000000 */
[----:B------:R-:W-:Y:S01]  /*2770*/  UMOV UR34, UR50 ;  /* 0x0000003200227c82 */ /* 0x000fe20008000000 */
[----:B------:R-:W-:Y:S01]  /*2780*/  UMOV UR27, UR35 ;  /* 0x00000023001b7c82 */ /* 0x000fe20008000000 */
[----:B------:R-:W-:Y:S01]  /*2790*/  UMOV UR28, UR52 ;  /* 0x00000034001c7c82 */ /* 0x000fe20008000000 */
[----:B------:R-:W-:-:S02]  /*27a0*/  ULEA UR19, UR6, UR61, 0x1 ;  /* 0x0000003d06137291 */ /* 0x000fc4000f8e08ff */
[----:B------:R-:W-:Y:S01]  /*27b0*/  UIADD3.X UR31, UPT, UPT, URZ, UR55, URZ, UP1, !UPT ;  /* 0x00000037ff1f7290 */ /* 0x000fe20008ffe4ff */
[----:B------:R-:W-:Y:S01]  /*27c0*/  UTMALDG.3D.2CTA [UR32], [UR10], desc[UR56] ;  /* 0x000038200a0075b4 */ /* 0x000fe20008211000 */
[----:B------:R-:W-:Y:S01]  /*27d0*/  UMOV UR25, UR49 ;  /* 0x0000003100197c82 */ /* 0x000fe20008000000 */
[----:B------:R-:W-:Y:S01]  /*27e0*/  UIADD3 UR16, UPT, UPT, UR7, 0x2e400, UR16 ;  /* 0x0002e40007107890 */ /* 0x000fe2000fffe010 */
[----:B------:R-:W-:Y:S01]  /*27f0*/  UMOV UR26, UR42 ;  /* 0x0000002a001a7c82 */ /* 0x000fe20008000000 */
[----:B------:R-:W-:Y:S01]  /*2800*/  UIADD3.X UR47, UPT, UPT, URZ, UR55, URZ, UP0, !UPT ;  /* 0x00000037ff2f7290 */ /* 0x000fe200087fe4ff */
[----:B------:R-:W-:Y:S01]  /*2810*/  UMOV UR21, UR52 ;  /* 0x0000003400157c82 */ /* 0x000fe20008000000 */
[----:B------:R2:W-:Y:S01]  /*2820*/  UTMALDG.3D.2CTA [UR24], [UR10], desc[UR56] ;  /* 0x000038180a0075b4 */ /* 0x0005e20008211000 */
[----:B------:R-:W-:-:S04]  /*2830*/  UMOV UR17, UR49 ;  /* 0x0000003100117c82 */ /* 0x000fc80008000000 */
[----:B------:R1:W-:Y:S01]  /*2840*/  UTMALDG.4D.MULTICAST.2CTA [UR16], [UR30], UR13, desc[UR56] ;  /* 0x000038101e0073b4 */ /* 0x0003e2000821980d */
[----:B----4-:R-:W-:Y:S02]  /*2850*/  ULOP3.LUT UR8, UR4, UR58, URZ, 0xfc, !UPT ;  /* 0x0000003a04087292 */ /* 0x010fe4000f8efcff */
[----:B------:R-:W-:Y:S02]  /*2860*/  UPRMT UR4, URZ, 0x5410, UR38 ;  /* 0x00005410ff047896 */ /* 0x000fe40008000026 */
[----:B------:R-:W-:Y:S01]  /*2870*/  UIADD3 UR8, UPT, UPT, UR7, 0x2f400, UR8 ;  /* 0x0002f40007087890 */ /* 0x000fe2000fffe008 */
[----:B------:R-:W-:Y:S01]  /*2880*/  UMOV UR9, UR49 ;  /* 0x0000003100097c82 */ /* 0x000fe20008000000 */
[----:B--2---:R-:W-:Y:S01]  /*2890*/  ULEA UR11, UR6, UR60, 0x1 ;  /* 0x0000003c060b7291 */ /* 0x004fe2000f8e08ff */
[----:B------:R-:W-:Y:S01]  /*28a0*/  UMOV UR10, URZ ;  /* 0x000000ff000a7c82 */ /* 0x000fe20008000000 */
[----:B-1----:R-:W-:-:S07]  /*28b0*/  UMOV UR13, UR52 ;  /* 0x00000034000d7c82 */ /* 0x002fce0008000000 */
[----:B------:R4:W-:Y:S02]  /*28c0*/  UTMALDG.4D.MULTICAST.2CTA [UR8], [UR46], UR4, desc[UR56] ;  /* 0x000038082e0073b4 */ /* 0x0009e40008219804 */
[----:B----4-:R-:W-:Y:S01]  /*28d0*/  NOP ;  /* 0x0000000000007918 */ /* 0x010fe20000000000 */
.L_x_41:
[----:B------:R-:W-:Y:S05]  /*28e0*/  BSYNC.RECONVERGENT B0 ;  /* 0x0000000000007941 */ /* 0x000fea0003800200 */
.L_x_40:
[----:B------:R-:W-:Y:S01]  /*28f0*/  UIADD3 UR6, UPT, UPT, UR6, 0x1, URZ ;  /* 0x0000000106067890 */ /* 0x000fe2000fffe0ff */
[----:B------:R-:W-:-:S03]  /*2900*/  UMOV UR5, UR22 ;  /* 0x0000001600057c82 */ /* 0x000fc60008000000 */
[----:B------:R-:W-:-:S09]  /*2910*/  UISETP.NE.AND UP0, UPT, UR6, UR15, UPT ;  /* 0x0000000f0600728c */ /* 0x000fd2000bf05270 */
[----:B------:R-:W-:Y:S05]  /*2920*/  BRA.U UP0, `(.L_x_42) ;  /* 0xfffffff900b87547 */ /* 0x000fea000b83ffff */
.L_x_34:
[C---:B------:R-:W-:Y:S01]  /*2930*/  LEA R3, R11.reuse, UR7, 0x3 ;  /* 0x000000070b037c11 */ /* 0x040fe2000f8e18ff */
[----:B------:R-:W-:Y:S01]  /*2940*/  NOP ;  /* 0x0000000000007918 */ /* 0x000fe20000000000 */
[----:B-1----:R-:W-:Y:S02]  /*2950*/  SHF.L.U32 R0, R10, 0x1f, RZ ;  /* 0x0000001f0a007819 */ /* 0x002fe400000006ff */
[----:B------:R-:W-:Y:S02]  /*2960*/  LEA R5, R11, UR7, 0x4 ;  /* 0x000000070b057c11 */ /* 0x000fe4000f8e20ff */
[----:B------:R-:W1:Y:S02]  /*2970*/  SYNCS.PHASECHK.TRANS64.TRYWAIT P0, [R3+URZ+0x80], R0 ;  /* 0x00008000030075a7 */ /* 0x000e6400080011ff */
[----:B-1----:R-:W-:Y:S05]  /*2980*/  @!P0 BRA `(.L_x_43) ;  /* 0x0000006c00608947 */ /* 0x002fea0003800000 */
.L_x_140:
[----:B------:R-:W4:Y:S01]  /*2990*/  LDS.128 R4, [R5+0xf0] ;  /* 0x0000f00005047984 */ /* 0x000f220000000c00 */
[----:B------:R-:W-:Y:S01]  /*29a0*/  UISETP.GE.AND UP0, UPT, UR39, 0x1, UPT ;  /* 0x000000012700788c */ /* 0x000fe2000bf06270 */
[----:B------:R-:W-:Y:S01]  /*29b0*/  @!PT LDS RZ, [RZ] ;  /* 0x00000000fffff984 */ /* 0x000fe20000000800 */
[----:B------:R-:W-:Y:S01]  /*29c0*/  @!PT LDS RZ, [RZ] ;  /* 0x00000000fffff984 */ /* 0x000fe20000000800 */
[----:B------:R-:W-:Y:S01]  /*29d0*/  @!PT LDS RZ, [RZ] ;  /* 0x00000000fffff984 */ /* 0x000fe20000000800 */
[----:B------:R-:W-:Y:S01]  /*29e0*/  @!PT LDS RZ, [RZ] ;  /* 0x00000000fffff984 */ /* 0x000fe20000000800 */
[----:B------:R1:W-:Y:S06]  /*29f0*/  MEMBAR.ALL.CTA ;  /* 0x0000000000007992 */ /* 0x0003ec0000008000 */
[----:B-1----:R-:W1:Y:S01]  /*2a00*/  FENCE.VIEW.ASYNC.S ;  /* 0x00000000000073c6 */ /* 0x002e620000000000 */
[----:B----4-:R-:W-:-:S13]  /*2a10*/  LOP3.LUT P0, RZ, R6, 0x1, RZ, 0xc0, !PT ;  /* 0x0000000106ff7812 */ /* 0x010fda000780c0ff */
[----:B-1----:R-:W-:Y:S01]  /*2a20*/  VOTEU.ANY UP1, P0 ;  /* 0x0000000000ff7886 */ /* 0x002fe20000020100 */
[----:B------:R-:W-:-:S13]  /*2a30*/  PLOP3.LUT P0, PT, PT, PT, UP1, 0x80, 0x8 ;  /* 0x000000000008781c */ /* 0x000fda0003f0f018 */
[----:B------:R-:W-:Y:S02]  /*2a40*/  @P0 LOP3.LUT R0, R5, 0xffff, RZ, 0xc0, !PT ;  /* 0x0000ffff05000812 */ /* 0x000fe400078ec0ff */
[----:B--2---:R-:W-:Y:S02]  /*2a50*/  @P0 MOV R2, R4 ;  /* 0x0000000400020202 */ /* 0x004fe40000000f00 */
[----:B------:R-:W-:Y:S01]  /*2a60*/  @P0 R2UR UR5, R0 ;  /* 0x00000000000502ca */ /* 0x000fe200000e0000 */
[----:B------:R-:W-:Y:S01]  /*2a70*/  VIADD R0, R3, 0x90 ;  /* 0x0000009003007836 */ /* 0x000fe20000000000 */
[----:B------:R-:W-:Y:S02]  /*2a80*/  @P0 SHF.R.U32.HI R4, RZ, 0x10, R5 ;  /* 0x00000010ff040819 */ /* 0x000fe40000011605 */
[----:B------:R-:W-:Y:S02]  /*2a90*/  @P0 R2UR UR6, R2 ;  /* 0x00000000020602ca */ /* 0x000fe400000e0000 */
[----:B------:R-:W-:-:S02]  /*2aa0*/  PRMT R0, RZ, 0x654, R0 ;  /* 0x00000654ff007816 */ /* 0x000fc40000000000 */
[----:B------:R-:W-:Y:S02]  /*2ab0*/  @P0 R2UR UR4, R4 ;  /* 0x00000000040402ca */ /* 0x000fe400000e0000 */
[----:B------:R1:W-:Y:S03]  /*2ac0*/  SYNCS.ARRIVE.TRANS64.RED.A1T0 RZ, [R0+URZ], RZ ;  /* 0x000000ff00ff79a7 */ /* 0x0003e600081004ff */
[----:B------:R-:W-:-:S04]  /*2ad0*/  @UP1 UMOV UR63, UR5 ;  /* 0x00000005003f1c82 */ /* 0x000fc80008000000 */
[----:B------:R-:W-:-:S04]  /*2ae0*/  @UP1 UMOV UR64, UR6 ;  /* 0x0000000600401c82 */ /* 0x000fc80008000000 */
[----:B------:R-:W-:Y:S01]  /*2af0*/  @UP1 UMOV UR52, UR4 ;  /* 0x0000000400341c82 */ /* 0x000fe20008000000 */
[----:B------:R-:W-:Y:S05]  /*2b00*/  BRA.U !UP0, `(.L_x_44) ;  /* 0x0000000108d47547 */ /* 0x000fea000b800000 */
[----:B------:R-:W2:Y:S01]  /*2b10*/  LDCU.128 UR12, c[0x0][0xf10] ;  /* 0x0001e200ff0c77ac */ /* 0x000ea20008000c00 */
[----:B------:R-:W4:Y:S01]  /*2b20*/  LDCU UR23, c[0x0][0xf20] ;  /* 0x0001e400ff1777ac */ /* 0x000f220008000800 */
[----:B------:R-:W3:Y:S01]  /*2b30*/  LDCU UR19, c[0x0][0xf0c] ;  /* 0x0001e180ff1377ac */ /* 0x000ee20008000800 */
[----:B------:R-:W1:Y:S01]  /*2b40*/  LDCU.64 UR8, c[0x0][0xf28] ;  /* 0x0001e500ff0877ac */ /* 0x000e620008000a00 */
[----:B------:R-:W-:Y:S02]  /*2b50*/  UISETP.NE.AND UP3, UPT, UR39, 0x1, UPT ;  /* 0x000000012700788c */ /* 0x000fe4000bf65270 */
[----:B--2---:R-:W-:Y:S02]  /*2b60*/  UIMAD.WIDE.U32 UR10, UR65, UR15, URZ ;  /* 0x0000000f410a72a5 */ /* 0x004fe4000f8e00ff */
[----:B------:R-:W-:Y:S02]  /*2b70*/  UIMAD.WIDE.U32 UR4, UR66, UR12, URZ ;  /* 0x0000000c420472a5 */ /* 0x000fe4000f8e00ff */
[----:B------:R-:W-:-:S02]  /*2b80*/  UISETP.NE.AND UP0, UPT, UR14, 0x1, UPT ;  /* 0x000000010e00788c */ /* 0x000fc4000bf05270 */
[----:B------:R-:W-:Y:S01]  /*2b90*/  UIMAD.WIDE.U32 UR20, UR63, UR15, URZ ;  /* 0x0000000f3f1472a5 */ /* 0x000fe2000f8e00ff */
[----:B------:R-:W-:Y:S02]  /*2ba0*/  UMOV UR10, UR11 ;  /* 0x0000000b000a7c82 */ /* 0x000fe40008000000 */
[----:B------:R-:W-:Y:S01]  /*2bb0*/  UMOV UR4, UR5 ;  /* 0x0000000500047c82 */ /* 0x000fe20008000000 */
[----:B----4-:R-:W-:Y:S02]  /*2bc0*/  USHF.R.U32.HI UR10, URZ, UR23, UR10 ;  /* 0x00000017ff0a7299 */ /* 0x010fe4000801160a */
[----:B---3--:R-:W-:Y:S02]  /*2bd0*/  UISETP.NE.AND UP2, UPT, UR19, 0x1, UPT ;  /* 0x000000011300788c */ /* 0x008fe4000bf45270 */
[----:B------:R-:W-:Y:S02]  /*2be0*/  USHF.R.U32.HI UR4, URZ, UR13, UR4 ;  /* 0x0000000dff047299 */ /* 0x000fe40008011604 */
[----:B------:R-:W-:-:S02]  /*2bf0*/  USEL UR5, UR65, UR10, !UP0 ;  /* 0x0000000a41057287 */ /* 0x000fc4000c000000 */
[----:B------:R-:W-:Y:S02]  /*2c00*/  USEL UR6, UR66, UR4, !UP2 ;  /* 0x0000000442067287 */ /* 0x000fe4000d000000 */
[----:B-1----:R-:W-:Y:S01]  /*2c10*/  UIMAD.WIDE.U32 UR10, UR5, UR8, URZ ;  /* 0x00000008050a72a5 */ /* 0x002fe2000f8e00ff */
[----:B------:R-:W-:Y:S01]  /*2c20*/  UMOV UR4, UR21 ;  /* 0x0000001500047c82 */ /* 0x000fe20008000000 */
[----:B------:R-:W-:Y:S02]  /*2c30*/  UIMAD.WIDE.U32 UR16, UR64, UR12, URZ ;  /* 0x0000000c401072a5 */ /* 0x000fe4000f8e00ff */
[----:B------:R-:W-:-:S03]  /*2c40*/  UIMAD.WIDE.U32 UR20, UR6, UR8, URZ ;  /* 0x00000008061472a5 */ /* 0x000fc6000f8e00ff */
[----:B------:R-:W-:Y:S01]  /*2c50*/  UMOV UR10, UR11 ;  /* 0x0000000b000a7c82 */ /* 0x000fe20008000000 */
[----:B------:R-:W-:Y:S02]  /*2c60*/  USHF.R.U32.HI UR4, URZ, UR23, UR4 ;  /* 0x00000017ff047299 */ /* 0x000fe40008011604 */
[----:B------:R-:W-:Y:S01]  /*2c70*/  @UP3 USHF.R.U32.HI UR5, URZ, UR9, UR10 ;  /* 0x00000009ff053299 */ /* 0x000fe2000801160a */
[----:B------:R-:W-:Y:S01]  /*2c80*/  UMOV UR16, UR17 ;  /* 0x0000001100107c82 */ /* 0x000fe20008000000 */
[----:B------:R-:W-:Y:S01]  /*2c90*/  UMOV UR20, UR21 ;  /* 0x0000001500147c82 */ /* 0x000fe20008000000 */
[----:B------:R-:W-:Y:S02]  /*2ca0*/  USHF.R.U32.HI UR13, URZ, UR13, UR16 ;  /* 0x0000000dff0d7299 */ /* 0x000fe40008011610 */
[----:B------:R-:W-:Y:S02]  /*2cb0*/  USEL UR4, UR63, UR4, !UP0 ;  /* 0x000000043f047287 */ /* 0x000fe4000c000000 */
[----:B------:R-:W-:-:S02]  /*2cc0*/  @UP3 USHF.R.U32.HI UR6, URZ, UR9, UR20 ;  /* 0x00000009ff063299 */ /* 0x000fc40008011614 */
[----:B------:R-:W-:Y:S02]  /*2cd0*/  UIMAD UR10, UR39, UR5, URZ ;  /* 0x00000005270a72a4 */ /* 0x000fe4000f8e02ff */
[----:B------:R-:W-:Y:S02]  /*2ce0*/  USEL UR5, UR64, UR13, !UP2 ;  /* 0x0000000d40057287 */ /* 0x000fe4000d000000 */
[----:B------:R-:W-:Y:S02]  /*2cf0*/  UIMAD UR12, UR39, UR6, URZ ;  /* 0x00000006270c72a4 */ /* 0x000fe4000f8e02ff */
[----:B------:R-:W-:Y:S02]  /*2d00*/  UISETP.GE.AND UP0, UPT, UR4, UR10, UPT ;  /* 0x0000000a0400728c */ /* 0x000fe4000bf06270 */
[----:B------:R-:W-:Y:S02]  /*2d10*/  UIMAD.WIDE.U32 UR10, UR4, UR8, URZ ;  /* 0x00000008040a72a5 */ /* 0x000fe4000f8e00ff */
[----:B------:R-:W-:-:S02]  /*2d20*/  UISETP.GE.OR UP0, UPT, UR5, UR12, UP0 ;  /* 0x0000000c0500728c */ /* 0x000fc40008706670 */
        /* <DEDUP_REMOVED lines=19> */
.L_x_44:
[----:B------:R-:W2:Y:S02]  /*2e60*/  LDCU UR4, c[0x0][0xf30] ;  /* 0x0001e600ff0477ac */ /* 0x000ea40008000800 */
[----:B--2---:R-:W-:-:S09]  /*2e70*/  UISETP.NE.AND UP0, UPT, UR4, 0x1, UPT ;  /* 0x000000010400788c */ /* 0x004fd2000bf05270 */
[----:B------:R-:W-:Y:S05]  /*2e80*/  BRA.U UP0, `(.L_x_45) ;  /* 0x0000000100447547 */ /* 0x000fea000b800000 */
[----:B------:R-:W2:Y:S01]  /*2e90*/  LDCU.128 UR12, c[0x0][0xf10] ;  /* 0x0001e200ff0c77ac */ /* 0x000ea20008000c00 */
[----:B------:R-:W4:Y:S01]  /*2ea0*/  LDCU UR10, c[0x0][0xf0c] ;  /* 0x0001e180ff0a77ac */ /* 0x000f220008000800 */
[----:B------:R-:W1:Y:S01]  /*2eb0*/  LDCU UR6, c[0x0][0xf20] ;  /* 0x0001e400ff0677ac */ /* 0x000e620008000800 */
[----:B--2---:R-:W-:Y:S02]  /*2ec0*/  UIMAD.WIDE.U32 UR8, UR64, UR12, URZ ;  /* 0x0000000c400872a5 */ /* 0x004fe4000f8e00ff */
[----:B------:R-:W-:Y:S02]  /*2ed0*/  UIMAD.WIDE.U32 UR4, UR63, UR15, URZ ;  /* 0x0000000f3f0472a5 */ /* 0x000fe4000f8e00ff */
[----:B----4-:R-:W-:Y:S02]  /*2ee0*/  UISETP.NE.AND UP2, UPT, UR10, 0x1, UPT ;  /* 0x000000010a00788c */ /* 0x010fe4000bf45270 */
[----:B------:R-:W-:Y:S01]  /*2ef0*/  UISETP.NE.AND UP0, UPT, UR14, 0x1, UPT ;  /* 0x000000010e00788c */ /* 0x000fe2000bf05270 */
[----:B------:R-:W-:-:S02]  /*2f00*/  UMOV UR8, UR9 ;  /* 0x0000000900087c82 */ /* 0x000fc40008000000 */
[----:B------:R-:W-:Y:S01]  /*2f10*/  UMOV UR4, UR5 ;  /* 0x0000000500047c82 */ /* 0x000fe20008000000 */
[----:B------:R-:W-:Y:S02]  /*2f20*/  USHF.R.U32.HI UR13, URZ, UR13, UR8 ;  /* 0x0000000dff0d7299 */ /* 0x000fe40008011608 */
[----:B-1----:R-:W-:Y:S02]  /*2f30*/  USHF.R.U32.HI UR4, URZ, UR6, UR4 ;  /* 0x00000006ff047299 */ /* 0x002fe40008011604 */
[----:B------:R-:W-:Y:S02]  /*2f40*/  USEL UR5, UR64, UR13, !UP2 ;  /* 0x0000000d40057287 */ /* 0x000fe4000d000000 */
[----:B------:R-:W-:-:S04]  /*2f50*/  USEL UR4, UR63, UR4, !UP0 ;  /* 0x000000043f047287 */ /* 0x000fc8000c000000 */
[----:B------:R-:W-:Y:S02]  /*2f60*/  UIADD3 UR6, UPT, UPT, UR5, -UR4, URZ ;  /* 0x8000000405067290 */ /* 0x000fe4000fffe0ff */
[----:B------:R-:W-:Y:S02]  /*2f70*/  UIADD3 UR4, UPT, UPT, -UR5, UR4, URZ ;  /* 0x0000000405047290 */ /* 0x000fe4000fffe1ff */
[----:B------:R-:W-:Y:S02]  /*2f80*/  UIMAD UR63, UR6, UR14, UR63 ;  /* 0x0000000e063f72a4 */ /* 0x000fe4000f8e023f */
[----:B------:R-:W-:-:S12]  /*2f90*/  UIMAD UR64, UR4, UR10, UR64 ;  /* 0x0000000a044072a4 */ /* 0x000fd8000f8e0240 */
.L_x_45:
[----:B------:R-:W-:Y:S01]  /*2fa0*/  VIADD R11, R11, 0x1 ;  /* 0x000000010b0b7836 */ /* 0x000fe20000000000 */
[----:B------:R-:W-:Y:S02]  /*2fb0*/  R2UR UR5, R91 ;  /* 0x000000005b0572ca */ /* 0x000fe400000e0000 */
[----:B------:R-:W-:Y:S02]  /*2fc0*/  R2UR UR4, R90 ;  /* 0x000000005a0472ca */ /* 0x000fe400000e0000 */
[C---:B------:R-:W-:Y:S02]  /*2fd0*/  ISETP.NE.AND P0, PT, R11.reuse, 0x2, PT ;  /* 0x000000020b00780c */ /* 0x040fe40003f05270 */
[----:B------:R-:W-:Y:S02]  /*2fe0*/  PLOP3.LUT P2, PT, PT, PT, PT, 0x80, 0x8 ;  /* 0x000000000008781c */ /* 0x000fe40003f4f070 */
[----:B------:R-:W-:Y:S02]  /*2ff0*/  SEL R3, RZ, 0x1, P0 ;  /* 0x00000001ff037807 */ /* 0x000fe40000000000 */
[----:B------:R-:W-:-:S02]  /*3000*/  SEL R11, R11, RZ, P0 ;  /* 0x000000ff0b0b7207 */ /* 0x000fc40000000000 */
[----:B------:R-:W-:Y:S01]  /*3010*/  LOP3.LUT R10, R10, R3, RZ, 0x3c, !PT ;  /* 0x000000030a0a7212 */ /* 0x000fe200078e3cff */
[----:B------:R-:W-:Y:S02]  /*3020*/  UIADD3 UR25, UPT, UPT, UR64, UR5, URZ ;  /* 0x0000000540197290 */ /* 0x000fe4000fffe0ff */
[----:B------:R-:W-:Y:S01]  /*3030*/  UIADD3 UR28, UPT, UPT, UR63, UR4, URZ ;  /* 0x000000043f1c7290 */ /* 0x000fe2000fffe0ff */
[----:B------:R-:W-:Y:S11]  /*3040*/  BRA.U UP1, `(.L_x_46) ;  /* 0xffffffe901dc7547 */ /* 0x000ff6000b83ffff */
[----:B------:R-:W-:Y:S01]  /*3050*/  UIADD3 UR7, UPT, UPT, UR7, 0x20, URZ ;  /* 0x0000002007077890 */ /* 0x000fe2000fffe0ff */
[----:B------:R-:W-:-:S03]  /*3060*/  SHF.L.U32 R3, R12, 0x1f, RZ ;  /* 0x0000001f0c037819 */ /* 0x000fc600000006ff */
[----:B------:R-:W-:-:S09]  /*3070*/  ULEA UR4, UR22, UR7, 0x3 ;  /* 0x0000000716047291 */ /* 0x000fd2000f8e18ff */
[----:B------:R-:W2:Y:S02]  /*3080*/  SYNCS.PHASECHK.TRANS64.TRYWAIT P0, [UR4], R3 ;  /* 0x00000003ff0075a7 */ /* 0x000ea40008001104 */
[----:B--2---:R-:W-:Y:S05]  /*3090*/  @!P0 BRA `(.L_x_47) ;  /* 0x0000006400b08947 */ /* 0x004fea0003800000 */
.L_x_142:
[----:B------:R-:W-:-:S04]  /*30a0*/  UIADD3 UR4, UPT, UPT, UR22, 0x1, URZ ;  /* 0x0000000116047890 */ /* 0x000fc8000fffe0ff */
[----:B------:R-:W-:-:S04]  /*30b0*/  UISETP.NE.AND UP0, UPT, UR4, 0x4, UPT ;  /* 0x000000040400788c */ /* 0x000fc8000bf05270 */
[----:B------:R-:W-:Y:S02]  /*30c0*/  USEL UR6, URZ, 0x1, UP0 ;  /* 0x00000001ff067887 */ /* 0x000fe40008000000 */
[----:B------:R-:W-:-:S04]  /*30d0*/  USEL UR4, UR4, URZ, UP0 ;  /* 0x000000ff04047287 */ /* 0x000fc80008000000 */
[----:B------:R-:W-:Y:S01]  /*30e0*/  ULEA UR5, UR4, UR7, 0x3 ;  /* 0x0000000704057291 */ /* 0x000fe2000f8e18ff */
[----:B------:R-:W-:-:S04]  /*30f0*/  LOP3.LUT R2, R12, UR6, RZ, 0x3c, !PT ;  /* 0x000000060c027c12 */ /* 0x000fc8000f8e3cff */
[----:B-1----:R-:W-:-:S04]  /*3100*/  SHF.L.U32 R3, R2, 0x1f, RZ ;  /* 0x0000001f02037819 */ /* 0x002fc800000006ff */
[----:B------:R-:W1:Y:S02]  /*3110*/  SYNCS.PHASECHK.TRANS64.TRYWAIT P0, [UR5], R3 ;  /* 0x00000003ff0075a7 */ /* 0x000e640008001105 */
[----:B-1----:R-:W-:Y:S05]  /*3120*/  @!P0 BRA `(.L_x_48) ;  /* 0x0000006400a48947 */ /* 0x002fea0003800000 */
.L_x_144:
        /* <DEDUP_REMOVED lines=9> */
.L_x_146:
[----:B------:R-:W-:-:S04]  /*31c0*/  UIADD3 UR4, UPT, UPT, UR4, 0x1, URZ ;  /* 0x0000000104047890 */ /* 0x000fc8000fffe0ff */
[----:B------:R-:W-:-:S04]  /*31d0*/  UISETP.NE.AND UP0, UPT, UR4, 0x4, UPT ;  /* 0x000000040400788c */ /* 0x000fc8000bf05270 */
[----:B------:R-:W-:Y:S02]  /*31e0*/  USEL UR5, URZ, 0x1, UP0 ;  /* 0x00000001ff057887 */ /* 0x000fe40008000000 */
[----:B------:R-:W-:-:S04]  /*31f0*/  USEL UR4, UR4, URZ, UP0 ;  /* 0x000000ff04047287 */ /* 0x000fc80008000000 */
[----:B------:R-:W-:Y:S01]  /*3200*/  ULEA UR4, UR4, UR7, 0x3 ;  /* 0x0000000704047291 */ /* 0x000fe2000f8e18ff */
[----:B-1----:R-:W-:-:S04]  /*3210*/  LOP3.LUT R3, R2, UR5, RZ, 0x3c, !PT ;  /* 0x0000000502037c12 */ /* 0x002fc8000f8e3cff */
[----:B------:R-:W-:Y:S01]  /*3220*/  SHF.L.U32 R3, R3, 0x1f, RZ ;  /* 0x0000001f03037819 */ /* 0x000fe200000006ff */
[----:B------:R-:W-:-:S07]  /*3230*/  IMAD.U32 R0, RZ, RZ, UR4 ;  /* 0x00000004ff007e24 */ /* 0x000fce000f8e00ff */
.L_x_50:
[----:B-1----:R1:W2:Y:S02]  /*3240*/  SYNCS.PHASECHK.TRANS64.TRYWAIT P0, [R0+URZ], R3 ;  /* 0x00000003000075a7 */ /* 0x0022a400080011ff */
[----:B--2---:R-:W-:Y:S05]  /*3250*/  @!P0 NANOSLEEP.SYNCS 0x989680 ;  /* 0x009896800000895d */ /* 0x004fea0003900000 */
[----:B------:R-:W2:Y:S02]  /*3260*/  @!P0 SYNCS.PHASECHK.TRANS64 P0, [R0+URZ], R3 ;  /* 0x00000003000085a7 */ /* 0x000ea400080010ff */
[----:B--2---:R-:W-:Y:S05]  /*3270*/  @P0 EXIT ;  /* 0x000000000000094d */ /* 0x004fea0003800000 */
[----:B------:R-:W-:Y:S05]  /*3280*/  BRA `(.L_x_50) ;  /* 0xfffffffc00ec7947 */ /* 0x000fea000383ffff */
.L_x_22:
[----:B------:R-:W-:-:S13]  /*3290*/  R2UR UR4, R92 ;  /* 0x000000005c0472ca */ /* 0x000fda00000e0000 */
[----:B------:R-:W-:-:S04]  /*32a0*/  UISETP.NE.AND UP0, UPT, UR4, URZ, UPT ;  /* 0x000000ff0400728c */ /* 0x000fc8000bf05270 */
[----:B------:R-:W-:-:S09]  /*32b0*/  UISETP.NE.OR UP0, UPT, UR19, 0x1, UP0 ;  /* 0x000000011300788c */ /* 0x000fd20008705670 */
[----:B------:R-:W-:Y:S05]  /*32c0*/  BRA.U UP0, `(.L_x_51) ;  /* 0x0000000500507547 */ /* 0x000fea000b800000 */
[----:B------:R-:W-:Y:S01]  /*32d0*/  R2UR UR4, R92 ;  /* 0x000000005c0472ca */ /* 0x000fe200000e0000 */
[----:B------:R-:W-:Y:S01]  /*32e0*/  IMAD.MOV.U32 R12, RZ, RZ, 0x1 ;  /* 0x00000001ff0c7424 */ /* 0x000fe200078e00ff */
[----:B------:R-:W-:Y:S02]  /*32f0*/  ISETP.GE.U32.AND P2, PT, R5, 0x8, PT ;  /* 0x000000080500780c */ /* 0x000fe40003f46070 */
[----:B------:R-:W-:Y:S01]  /*3300*/  CS2R R6, SRZ ;  /* 0x0000000000067805 */ /* 0x000fe2000001ff00 */
[----:B------:R-:W-:Y:S01]  /*3310*/  IMAD.MOV.U32 R3, RZ, RZ, RZ ;  /* 0x000000ffff037224 */ /* 0x000fe200078e00ff */
[----:B------:R-:W-:Y:S01]  /*3320*/  UMOV UR6, 0x400 ;  /* 0x0000040000067882 */ /* 0x000fe20000000000 */
[----:B------:R-:W-:Y:S01]  /*3330*/  IMAD.MOV.U32 R4, RZ, RZ, RZ ;  /* 0x000000ffff047224 */ /* 0x000fe200078e00ff */
[----:B------:R-:W-:-:S05]  /*3340*/  UMOV UR5, URZ ;  /* 0x000000ff00057c82 */ /* 0x000fca0008000000 */
[----:B------:R-:W-:-:S12]  /*3350*/  ULEA UR6, UR4, UR6, 0x18 ;  /* 0x0000000604067291 */ /* 0x000fd8000f8ec0ff */
.L_x_55:
[----:B------:R-:W-:Y:S02]  /*3360*/  LEA R0, R3, UR6, 0x3 ;  /* 0x0000000603007c11 */ /* 0x000fe4000f8e18ff */
[----:B------:R-:W-:-:S03]  /*3370*/  SHF.L.U32 R9, R4, 0x1f, RZ ;  /* 0x0000001f04097819 */ /* 0x000fc600000006ff */
[----:B------:R-:W-:Y:S01]  /*3380*/  VIADD R8, R0, 0xd0 ;  /* 0x000000d000087836 */ /* 0x000fe20000000000 */
[----:B------:R-:W1:Y:S02]  /*3390*/  SYNCS.PHASECHK.TRANS64.TRYWAIT P0, [R0+URZ+0xc0], R9 ;  /* 0x0000c009000075a7 */ /* 0x000e6400080011ff */
[----:B-1----:R-:W-:Y:S05]  /*33a0*/  @!P0 BRA `(.L_x_52) ;  /* 0x0000006400348947 */ /* 0x002fea0003800000 */
.L_x_147:
[----:B------:R-:W-:Y:S01]  /*33b0*/  ULEA UR4, UR5, UR6, 0x3 ;  /* 0x0000000605047291 */ /* 0x000fe2000f8e18ff */
[----:B------:R-:W-:Y:S01]  /*33c0*/  PRMT R8, RZ, 0x654, R8 ;  /* 0x00000654ff087816 */ /* 0x000fe20000000008 */
[----:B-1----:R-:W-:Y:S01]  /*33d0*/  @!P2 IMAD.MOV.U32 R9, RZ, RZ, 0x10 ;  /* 0x00000010ff09a424 */ /* 0x002fe200078e00ff */
[----:B------:R-:W-:Y:S01]  /*33e0*/  SHF.L.U32 R11, R12, 0x1f, RZ ;  /* 0x0000001f0c0b7819 */ /* 0x000fe200000006ff */
[----:B------:R-:W-:Y:S01]  /*33f0*/  UIADD3 UR7, UPT, UPT, UR4, 0x80, URZ ;  /* 0x0000008004077890 */ /* 0x000fe2000fffe0ff */
[----:B------:R1:W-:Y:S05]  /*3400*/  SYNCS.ARRIVE.TRANS64.RED.A1T0 RZ, [R8+URZ], RZ ;  /* 0x000000ff08ff79a7 */ /* 0x0003ea00081004ff */
[----:B------:R-:W-:Y:S01]  /*3410*/  IMAD.U32 R0, RZ, RZ, UR7 ;  /* 0x00000007ff007e24 */ /* 0x000fe2000f8e00ff */
[----:B------:R-:W2:Y:S04]  /*3420*/  SYNCS.PHASECHK.TRANS64.TRYWAIT P0, [UR4+0x90], R11 ;  /* 0x0000900bff0075a7 */ /* 0x000ea80008001104 */
[----:B------:R-:W-:Y:S01]  /*3430*/  PRMT R13, R5, 0x654, R0 ;  /* 0x00000654050d7816 */ /* 0x000fe20000000000 */
[----:B-12---:R-:W-:Y:S06]  /*3440*/  @!P0 BRA `(.L_x_53) ;  /* 0x0000006400208947 */ /* 0x006fec0003800000 */
.L_x_149:
[----:B------:R-:W-:Y:S01]  /*3450*/  ULEA UR8, UR5, UR6, 0x4 ;  /* 0x0000000605087291 */ /* 0x000fe2000f8e20ff */
[----:B------:R-:W-:Y:S01]  /*3460*/  SEL R2, R13, R2, !P2 ;  /* 0x000000020d027207 */ /* 0x000fe20005000000 */
[----:B------:R-:W-:Y:S01]  /*3470*/  UIADD3 UR9, UPT, UPT, UR4, 0x80, URZ ;  /* 0x0000008004097890 */ /* 0x000fe2000fffe0ff */
[----:B-1----:R-:W-:Y:S01]  /*3480*/  LEA R0, R7, UR6, 0x3 ;  /* 0x0000000607007c11 */ /* 0x002fe2000f8e18ff */
[----:B------:R-:W-:Y:S01]  /*3490*/  UIADD3 UR8, UPT, UPT, UR8, 0xf0, URZ ;  /* 0x000000f008087890 */ /* 0x000fe2000fffe0ff */
[----:B------:R1:W-:Y:S01]  /*34a0*/  @!P2 SYNCS.ARRIVE.TRANS64.RED RZ, [R2+URZ], R9 ;  /* 0x0000000902ffa9a7 */ /* 0x0003e200080004ff */
[----:B------:R-:W-:Y:S01]  /*34b0*/  UIADD3 UR4, UPT, UPT, UR5, 0x1, URZ ;  /* 0x0000000105047890 */ /* 0x000fe2000fffe0ff */
[----:B------:R-:W-:-:S03]  /*34c0*/  VIADD R3, R3, 0x1 ;  /* 0x0000000103037836 */ /* 0x000fc60000000000 */
[----:B------:R-:W-:Y:S02]  /*34d0*/  UISETP.NE.AND UP0, UPT, UR4, 0x2, UPT ;  /* 0x000000020400788c */ /* 0x000fe4000bf05270 */
[----:B------:R-:W-:Y:S01]  /*34e0*/  ISETP.NE.AND P0, PT, R3, 0x2, PT ;  /* 0x000000020300780c */ /* 0x000fe20003f05270 */
[----:B------:R-:W-:Y:S06]  /*34f0*/  UGETNEXTWORKID.BROADCAST [UR8], [UR9] ;  /* 0x00000000080073ca */ /* 0x000fec0008000100 */
[----:B------:R-:W-:Y:S02]  /*3500*/  USEL UR7, URZ, 0x1, UP0 ;  /* 0x00000001ff077887 */ /* 0x000fe40008000000 */
[----:B------:R-:W-:-:S04]  /*3510*/  USEL UR5, UR4, URZ, UP0 ;  /* 0x000000ff04057287 */ /* 0x000fc80008000000 */
[----:B------:R-:W-:Y:S02]  /*3520*/  LOP3.LUT R12, R12, UR7, RZ, 0x3c, !PT ;  /* 0x000000070c0c7c12 */ /* 0x000fe4000f8e3cff */
[----:B-1----:R-:W-:-:S04]  /*3530*/  SHF.L.U32 R9, R6, 0x1f, RZ ;  /* 0x0000001f06097819 */ /* 0x002fc800000006ff */
[----:B------:R-:W1:Y:S02]  /*3540*/  SYNCS.PHASECHK.TRANS64.TRYWAIT P1, [R0+URZ+0x80], R9 ;  /* 0x00008009000075a7 */ /* 0x000e6400080211ff */
[----:B-1----:R-:W-:Y:S05]  /*3550*/  @!P1 BRA `(.L_x_54) ;  /* 0x0000006000f49947 */ /* 0x002fea0003800000 */
.L_x_150:
[C---:B------:R-:W-:Y:S01]  /*3560*/  LEA R8, R7.reuse, UR6, 0x4 ;  /* 0x0000000607087c11 */ /* 0x040fe2000f8e20ff */
[----:B------:R-:W-:Y:S01]  /*3570*/  VIADD R7, R7, 0x1 ;  /* 0x0000000107077836 */ /* 0x000fe20000000000 */
[----:B------:R-:W-:Y:S01]  /*3580*/  SEL R3, R3, RZ, P0 ;  /* 0x000000ff03037207 */ /* 0x000fe20000000000 */
[----:B-1----:R-:W-:-:S03]  /*3590*/  VIADD R0, R0, 0x90 ;  /* 0x0000009000007836 */ /* 0x002fc60000000000 */
[----:B------:R-:W1:Y:S01]  /*35a0*/  LDS.128 R8, [R8+0xf0] ;  /* 0x0000f00008087984 */ /* 0x000e620000000c00 */
[C---:B------:R-:W-:Y:S02]  /*35b0*/  ISETP.NE.AND P1, PT, R7.reuse, 0x2, PT ;  /* 0x000000020700780c */ /* 0x040fe40003f25270 */
[----:B------:R-:W-:Y:S01]  /*35c0*/  PRMT R0, RZ, 0x654, R0 ;  /* 0x00000654ff007816 */ /* 0x000fe20000000000 */
[----:B------:R-:W-:Y:S01]  /*35d0*/  @!PT LDS RZ, [RZ] ;  /* 0x00000000fffff984 */ /* 0x000fe20000000800 */
[----:B------:R-:W-:Y:S01]  /*35e0*/  @!PT LDS RZ, [RZ] ;  /* 0x00000000fffff984 */ /* 0x000fe20000000800 */
[----:B------:R-:W-:Y:S01]  /*35f0*/  @!PT LDS RZ, [RZ] ;  /* 0x00000000fffff984 */ /* 0x000fe20000000800 */
[----:B------:R-:W-:Y:S01]  /*3600*/  @!PT LDS RZ, [RZ] ;  /* 0x00000000fffff984 */ /* 0x000fe20000000800 */
[----:B------:R2:W-:Y:S06]  /*3610*/  MEMBAR.ALL.CTA ;  /* 0x0000000000007992 */ /* 0x0005ec0000008000 */
[----:B--2---:R-:W2:Y:S01]  /*3620*/  FENCE.VIEW.ASYNC.S ;  /* 0x00000000000073c6 */ /* 0x004ea20000000000 */
[----:B------:R-:W-:Y:S01]  /*3630*/  SEL R7, R7, RZ, P1 ;  /* 0x000000ff07077207 */ /* 0x000fe20000800000 */
[----:B--2---:R2:W-:Y:S01]  /*3640*/  SYNCS.ARRIVE.TRANS64.RED.A1T0 RZ, [R0+URZ], RZ ;  /* 0x000000ff00ff79a7 */ /* 0x0045e200081004ff */
[----:B-1----:R-:W-:-:S02]  /*3650*/  LOP3.LUT P3, RZ, R10, 0x1, RZ, 0xc0, !PT ;  /* 0x000000010aff7812 */ /* 0x002fc4000786c0ff */
[----:B------:R-:W-:Y:S02]  /*3660*/  SEL R9, RZ, 0x1, P0 ;  /* 0x00000001ff097807 */ /* 0x000fe40000000000 */
[----:B------:R-:W-:Y:S02]  /*3670*/  SEL R11, RZ, 0x1, P1 ;  /* 0x00000001ff0b7807 */ /* 0x000fe40000800000 */
[----:B------:R-:W-:Y:S02]  /*3680*/  LOP3.LUT R4, R4, R9, RZ, 0x3c, !PT ;  /* 0x0000000904047212 */ /* 0x000fe400078e3cff */
[----:B------:R-:W-:-:S05]  /*3690*/  LOP3.LUT R6, R6, R11, RZ, 0x3c, !PT ;  /* 0x0000000b06067212 */ /* 0x000fca00078e3cff */
[----:B--2---:R-:W-:Y:S05]  /*36a0*/  @P3 BRA `(.L_x_55) ;  /* 0xfffffffc002c3947 */ /* 0x004fea000383ffff */
[----:B------:R-:W-:Y:S01]  /*36b0*/  ULEA UR4, UR5, UR6, 0x3 ;  /* 0x0000000605047291 */ /* 0x000fe2000f8e18ff */
[----:B------:R-:W-:-:S08]  /*36c0*/  SHF.L.U32 R3, R12, 0x1f, RZ ;  /* 0x0000001f0c037819 */ /* 0x000fd000000006ff */
[----:B------:R-:W1:Y:S02]  /*36d0*/  SYNCS.PHASECHK.TRANS64 P0, [UR4+0x90], R3 ;  /* 0x00009003ff0075a7 */ /* 0x000e640008001004 */
[----:B-1----:R-:W-:Y:S05]  /*36e0*/  @P0 BRA `(.L_x_56) ;  /* 0x0000000000080947 */ /* 0x002fea0003800000 */
[----:B------:R-:W1:Y:S02]  /*36f0*/  SYNCS.PHASECHK.TRANS64.TRYWAIT P0, [UR4+0x90], R3 ;  /* 0x00009003ff0075a7 */ /* 0x000e640008001104 */
[----:B-1----:R-:W-:Y:S05]  /*3700*/  @!P0 BRA `(.L_x_57) ;  /* 0x00000060009c8947 */ /* 0x002fea0003800000 */
.L_x_56:
[----:B------:R-:W-:-:S04]  /*3710*/  UIADD3 UR7, UPT, UPT, UR5, 0x1, URZ ;  /* 0x0000000105077890 */ /* 0x000fc8000fffe0ff */
[----:B------:R-:W-:-:S04]  /*3720*/  UISETP.NE.AND UP0, UPT, UR7, 0x2, UPT ;  /* 0x000000020700788c */ /* 0x000fc8000bf05270 */
[----:B------:R-:W-:Y:S02]  /*3730*/  USEL UR8, URZ, 0x1, UP0 ;  /* 0x00000001ff087887 */ /* 0x000fe40008000000 */
[----:B------:R-:W-:-:S04]  /*3740*/  USEL UR7, UR7, URZ, UP0 ;  /* 0x000000ff07077287 */ /* 0x000fc80008000000 */
[----:B------:R-:W-:Y:S01]  /*3750*/  ULEA UR7, UR7, UR6, 0x3 ;  /* 0x0000000607077291 */ /* 0x000fe2000f8e18ff */
[----:B-1----:R-:W-:-:S04]  /*3760*/  LOP3.LUT R3, R12, UR8, RZ, 0x3c, !PT ;  /* 0x000000080c037c12 */ /* 0x002fc8000f8e3cff */
[----:B------:R-:W-:-:S04]  /*3770*/  SHF.L.U32 R0, R3, 0x1f, RZ ;  /* 0x0000001f03007819 */ /* 0x000fc800000006ff */
[----:B------:R-:W1:Y:S02]  /*3780*/  SYNCS.PHASECHK.TRANS64 P0, [UR7+0x90], R0 ;  /* 0x00009000ff0075a7 */ /* 0x000e640008001007 */
[----:B-1----:R-:W-:Y:S05]  /*3790*/  @P0 EXIT ;  /* 0x000000000000094d */ /* 0x002fea0003800000 */
[----:B------:R-:W-:Y:S02]  /*37a0*/  SHF.L.U32 R3, R3, 0x1f, RZ ;  /* 0x0000001f03037819 */ /* 0x000fe400000006ff */
[----:B------:R-:W-:-:S07]  /*37b0*/  MOV R0, UR7 ;  /* 0x0000000700007c02 */ /* 0x000fce0008000f00 */
.L_x_58:
[----:B-1----:R1:W2:Y:S02]  /*37c0*/  SYNCS.PHASECHK.TRANS64.TRYWAIT P0, [R0+URZ+0x90], R3 ;  /* 0x00009003000075a7 */ /* 0x0022a400080011ff */
[----:B--2---:R-:W-:Y:S05]  /*37d0*/  @!P0 NANOSLEEP.SYNCS 0x989680 ;  /* 0x009896800000895d */ /* 0x004fea0003900000 */
[----:B------:R-:W2:Y:S02]  /*37e0*/  @!P0 SYNCS.PHASECHK.TRANS64 P0, [R0+URZ+0x90], R3 ;  /* 0x00009003000085a7 */ /* 0x000ea400080010ff */
[----:B--2---:R-:W-:Y:S05]  /*37f0*/  @P0 EXIT ;  /* 0x000000000000094d */ /* 0x004fea0003800000 */
[----:B------:R-:W-:Y:S05]  /*3800*/  BRA `(.L_x_58) ;  /* 0xfffffffc00ec7947 */ /* 0x000fea000383ffff */
.L_x_51:
[----:B------:R-:W-:Y:S05]  /*3810*/  BRA.U UP5, `(.L_x_59) ;  /* 0x0000001d05ec7547 */ /* 0x000fea000b800000 */
[----:B------:R-:W-:Y:S01]  /*3820*/  R2UR UR4, R92 ;  /* 0x000000005c0472ca */ /* 0x000fe200000e0000 */
[----:B------:R-:W-:Y:S01]  /*3830*/  UMOV UR5, 0x40 ;  /* 0x0000004000057882 */ /* 0x000fe20000000000 */
[----:B------:R-:W-:Y:S01]  /*3840*/  NOP ;  /* 0x0000000000007918 */ /* 0x000fe20000000000 */
[----:B------:R-:W-:-:S10]  /*3850*/  UMOV UR6, 0x400 ;  /* 0x0000040000067882 */ /* 0x000fd40000000000 */
[----:B------:R-:W-:Y:S02]  /*3860*/  ULEA UR5, UR4, UR5, 0x18 ;  /* 0x0000000504057291 */ /* 0x000fe4000f8ec0ff */
[----:B------:R-:W-:-:S07]  /*3870*/  ULEA UR6, UR4, UR6, 0x18 ;  /* 0x0000000604067291 */ /* 0x000fce000f8ec0ff */
[----:B------:R-:W1:Y:S02]  /*3880*/  LDS.U8 R5, [UR5+0x1c] ;  /* 0x00001c05ff057984 */ /* 0x000e640008000000 */
[----:B-1----:R-:W-:-:S13]  /*3890*/  ISETP.NE.AND P0, PT, R5, RZ, PT ;  /* 0x000000ff0500720c */ /* 0x002fda0003f05270 */
[----:B------:R-:W-:Y:S05]  /*38a0*/  @P0 BRA `(.L_x_60) ;  /* 0x0000000400180947 */ /* 0x000fea0003800000 */
[----:B------:R-:W-:Y:S01]  /*38b0*/  R2UR UR4, R2 ;  /* 0x00000000020472ca */ /* 0x000fe200000e0000 */
[----:B------:R-:W-:-:S12]  /*38c0*/  UIADD3 UR7, UPT, UPT, UR5, 0x8, URZ ;  /* 0x0000000805077890 */ /* 0x000fd8000fffe0ff */
[----:B------:R-:W-:-:S09]  /*38d0*/  UISETP.NE.U32.AND UP1, UPT, UR4, 0x1, UPT ;  /* 0x000000010400788c */ /* 0x000fd2000bf25070 */
[----:B------:R-:W-:Y:S05]  /*38e0*/  BRA.U !UP1, `(.L_x_61) ;  /* 0x0000000109a47547 */ /* 0x000fea000b800000 */
[----:B------:R-:W-:Y:S01]  /*38f0*/  ELECT P0, URZ, PT ;  /* 0x0000000000ff782f */ /* 0x000fe20003800000 */
[----:B------:R-:W-:-:S12]  /*3900*/  BSSY B0, `(.L_x_61) ;  /* 0x0000027000007945 */ /* 0x000fd80003800000 */
[----:B------:R-:W-:Y:S05]  /*3910*/  @!P0 BRA `(.L_x_62) ;  /* 0x0000000000948947 */ /* 0x000fea0003800000 */
[----:B------:R-:W-:-:S05]  /*3920*/  UMOV UR4, 0x10 ;  /* 0x0000001000047882 */ /* 0x000fca0000000000 */
[----:B------:R-:W-:Y:S04]  /*3930*/  DEPBAR.LE SB1, 0x36 ;  /* 0x00009d800000791a */ /* 0x000fe80000000000 */
[----:B------:R-:W1:Y:S02]  /*3940*/  UTCATOMSWS.2CTA.FIND_AND_SET.ALIGN UP0, UR4, UR4 ;  /* 0x00000004000475e3 */ /* 0x000e640008200800 */
[----:B-1----:R-:W-:Y:S01]  /*3950*/  MOV R12, UR4 ;  /* 0x00000004000c7c02 */ /* 0x002fe20008000f00 */
[----:B------:R-:W-:Y:S06]  /*3960*/  BRA.U UP0, `(.L_x_63) ;  /* 0x0000000100187547 */ /* 0x000fec000b800000 */
.L_x_64:
[----:B------:R-:W-:Y:S05]  /*3970*/  NANOSLEEP 0x64 ;  /* 0x000000640000795d */ /* 0x000fea0003800000 */
[----:B------:R-:W-:-:S05]  /*3980*/  UMOV UR4, 0x10 ;  /* 0x0000001000047882 */ /* 0x000fca0000000000 */
[----:B------:R-:W-:Y:S04]  /*3990*/  DEPBAR.LE SB1, 0x36 ;  /* 0x00009d800000791a */ /* 0x000fe80000000000 */
[----:B------:R-:W1:Y:S02]  /*39a0*/  UTCATOMSWS.2CTA.FIND_AND_SET.ALIGN UP0, UR4, UR4 ;  /* 0x00000004000475e3 */ /* 0x000e640008200800 */
[----:B-1----:R-:W-:Y:S01]  /*39b0*/  MOV R12, UR4 ;  /* 0x00000004000c7c02 */ /* 0x002fe20008000f00 */
[----:B------:R-:W-:Y:S05]  /*39c0*/  BRA.U !UP0, `(.L_x_64) ;  /* 0xfffffffd08e87547 */ /* 0x000fea000b83ffff */
.L_x_63:
[----:B------:R-:W1:Y:S01]  /*39d0*/  LDS R8, [UR5+0x10] ;  /* 0x00001005ff087984 */ /* 0x000e620008000800 */
[----:B------:R-:W-:Y:S01]  /*39e0*/  R2UR UR4, R0 ;  /* 0x00000000000472ca */ /* 0x000fe200000e0000 */
[----:B------:R-:W-:-:S04]  /*39f0*/  IMAD.U32 R5, RZ, RZ, UR6 ;  /* 0x00000006ff057e24 */ /* 0x000fc8000f8e00ff */
[----:B------:R-:W-:-:S08]  /*3a00*/  VIADD R5, R5, 0x110 ;  /* 0x0000011005057836 */ /* 0x000fd00000000000 */
[----:B------:R-:W-:Y:S02]  /*3a10*/  MOV R6, UR4 ;  /* 0x0000000400067c02 */ /* 0x000fe40008000f00 */
[----:B-1----:R-:W-:-:S04]  /*3a20*/  SHF.L.U32 R8, R8, 0x1f, RZ ;  /* 0x0000001f08087819 */ /* 0x002fc800000006ff */
[----:B------:R-:W1:Y:S02]  /*3a30*/  SYNCS.PHASECHK.TRANS64.TRYWAIT P0, [UR5+0x8], R8 ;  /* 0x00000808ff0075a7 */ /* 0x000e640008001105 */
[----:B-1----:R-:W-:Y:S05]  /*3a40*/  @P0 BRA `(.L_x_65) ;  /* 0x0000000000080947 */ /* 0x002fea0003800000 */
[----:B------:R-:W1:Y:S02]  /*3a50*/  SYNCS.PHASECHK.TRANS64.TRYWAIT P0, [UR5+0x8], R8 ;  /* 0x00000808ff0075a7 */ /* 0x000e640008001105 */
[----:B-1----:R-:W-:Y:S05]  /*3a60*/  @!P0 BRA `(.L_x_66) ;  /* 0x0000005c00dc8947 */ /* 0x002fea0003800000 */
.L_x_65:
[----:B------:R-:W-:Y:S01]  /*3a70*/  R2UR UR4, R0 ;  /* 0x00000000000472ca */ /* 0x000fe200000e0000 */
[----:B------:R-:W-:Y:S01]  /*3a80*/  IMAD.MOV.U32 R9, RZ, RZ, 0xffff ;  /* 0x0000ffffff097424 */ /* 0x000fe200078e00ff */
[----:B------:R-:W-:Y:S01]  /*3a90*/  PRMT R6, R6, 0x654, R5 ;  /* 0x0000065406067816 */ /* 0x000fe20000000005 */
[----:B------:R-:W-:Y:S02]  /*3aa0*/  HFMA2 R5, -RZ, RZ, 0, 5.9604644775390625e-08 ;  /* 0x00000001ff057431 */ /* 0x000fe400000001ff */
[----:B-1----:R-:W-:Y:S02]  /*3ab0*/  IMAD.MOV.U32 R8, RZ, RZ, 0x4 ;  /* 0x00000004ff087424 */ /* 0x002fe400078e00ff */
[----:B------:R-:W-:Y:S01]  /*3ac0*/  IMAD.SHL.U32 R11, R12, 0x20, RZ ;  /* 0x000000200c0b7824 */ /* 0x000fe200078e00ff */
[----:B------:R-:W-:-:S05]  /*3ad0*/  SHF.L.U32 R10, R9, R12, RZ ;  /* 0x0000000c090a7219 */ /* 0x000fca00000006ff */
[----:B------:R-:W-:Y:S01]  /*3ae0*/  UPRMT UR4, UR4, 0x654, UR7 ;  /* 0x0000065404047896 */ /* 0x000fe20008000007 */
[----:B------:R-:W-:-:S05]  /*3af0*/  SHF.L.U32 R9, R5, R12, RZ ;  /* 0x0000000c05097219 */ /* 0x000fca00000006ff */
[----:B------:R-:W-:-:S03]  /*3b00*/  MOV R7, UR4 ;  /* 0x0000000400077c02 */ /* 0x000fc60008000f00 */
[----:B------:R1:W-:Y:S01]  /*3b10*/  SYNCS.ARRIVE.TRANS64.RED RZ, [UR4], R8 ;  /* 0x00000008ffff79a7 */ /* 0x0003e20008000404 */
[----:B------:R1:W-:Y:S04]  /*3b20*/  STS [UR6+0x110], R11 ;  /* 0x0001100bff007988 */ /* 0x0003e80008000806 */
[----:B------:R1:W-:Y:S04]  /*3b30*/  STAS [R6.64], R12 ;  /* 0x0000000c06007dbd */ /* 0x0003e8000c0008ff */
[----:B------:R1:W-:Y:S04]  /*3b40*/  ATOMS.OR RZ, [UR5+0x14], R10 ;  /* 0x0000140affff798c */ /* 0x0003e8000b000005 */
[----:B------:R1:W-:Y:S04]  /*3b50*/  ATOMS.OR RZ, [UR5+0x18], R9 ;  /* 0x00001809ffff798c */ /* 0x0003e8000b000005 */
[----:B------:R1:W-:Y:S02]  /*3b60*/  ATOMS.XOR RZ, [UR5+0x10], R5 ;  /* 0x00001005ffff798c */ /* 0x0003e4000b800005 */
.L_x_62:
[----:B------:R-:W-:Y:S05]  /*3b70*/  BSYNC B0 ;  /* 0x0000000000007941 */ /* 0x000fea0003800000 */
.L_x_61:
[----:B------:R-:W-:Y:S05]  /*3b80*/  BRA.U UP1, `(.L_x_67) ;  /* 0x0000000101707547 */ /* 0x000fea000b800000 */
[----:B------:R-:W-:-:S03]  /*3b90*/  UMOV UR4, 0xffffffff ;  /* 0xffffffff00047882 */ /* 0x000fc60000000000 */
[----:B------:R-:W-:Y:S05]  /*3ba0*/  BRA.DIV UR4, `(.L_x_68) ;  /* 0x0000005e04a47947 */ /* 0x000fea000b800000 */
[----:B------:R-:W-:-:S13]  /*3bb0*/  ELECT P0, URZ, PT ;  /* 0x0000000000ff782f */ /* 0x000fda0003800000 */
.L_x_154:
[----:B------:R-:W-:Y:S05]  /*3bc0*/  @!P0 BRA `(.L_x_67) ;  /* 0x0000000000608947 */ /* 0x000fea0003800000 */
[----:B-1----:R-:W1:Y:S02]  /*3bd0*/  LDS R6, [UR5+0x10] ;  /* 0x00001005ff067984 */ /* 0x002e640008000800 */
[----:B-1----:R-:W-:-:S04]  /*3be0*/  SHF.L.U32 R6, R6, 0x1f, RZ ;  /* 0x0000001f06067819 */ /* 0x002fc800000006ff */
[----:B------:R-:W1:Y:S02]  /*3bf0*/  SYNCS.PHASECHK.TRANS64.TRYWAIT P0, [UR5+0x8], R6 ;  /* 0x00000806ff0075a7 */ /* 0x000e640008001105 */
[----:B-1----:R-:W-:Y:S05]  /*3c00*/  @P0 BRA `(.L_x_69) ;  /* 0x0000000000080947 */ /* 0x002fea0003800000 */
[----:B------:R-:W1:Y:S02]  /*3c10*/  SYNCS.PHASECHK.TRANS64.TRYWAIT P0, [UR5+0x8], R6 ;  /* 0x00000806ff0075a7 */ /* 0x000e640008001105 */
[----:B-1----:R-:W-:Y:S05]  /*3c20*/  @!P0 BRA `(.L_x_70) ;  /* 0x0000005c00a88947 */ /* 0x002fea0003800000 */
.L_x_69:
[----:B------:R-:W2:Y:S01]  /*3c30*/  LDS R8, [UR6+0x110] ;  /* 0x00011006ff087984 */ /* 0x000ea20008000800 */
[----:B------:R-:W-:Y:S01]  /*3c40*/  R2UR UR4, R0 ;  /* 0x00000000000472ca */ /* 0x000fe200000e0000 */
[----:B-1----:R-:W-:Y:S02]  /*3c50*/  IMAD.MOV.U32 R6, RZ, RZ, 0xffff ;  /* 0x0000ffffff067424 */ /* 0x002fe400078e00ff */
[----:B------:R-:W-:-:S10]  /*3c60*/  IMAD.MOV.U32 R5, RZ, RZ, 0x1 ;  /* 0x00000001ff057424 */ /* 0x000fd400078e00ff */
[----:B------:R-:W-:Y:S01]  /*3c70*/  UPRMT UR4, UR4, 0x654, UR7 ;  /* 0x0000065404047896 */ /* 0x000fe20008000007 */
[----:B--2---:R-:W-:Y:S01]  /*3c80*/  IMAD.SHL.U32 R7, R8, 0x20, RZ ;  /* 0x0000002008077824 */ /* 0x004fe200078e00ff */
[-C--:B------:R-:W-:Y:S02]  /*3c90*/  SHF.L.U32 R6, R6, R8.reuse, RZ ;  /* 0x0000000806067219 */ /* 0x080fe400000006ff */
[----:B------:R-:W-:Y:S02]  /*3ca0*/  SHF.L.U32 R8, R5, R8, RZ ;  /* 0x0000000805087219 */ /* 0x000fe400000006ff */
[----:B------:R2:W-:Y:S04]  /*3cb0*/  STS [UR6+0x110], R7 ;  /* 0x00011007ff007988 */ /* 0x0005e80008000806 */
[----:B------:R2:W-:Y:S04]  /*3cc0*/  ATOMS.OR RZ, [UR5+0x14], R6 ;  /* 0x00001406ffff798c */ /* 0x0005e8000b000005 */
[----:B------:R2:W-:Y:S01]  /*3cd0*/  ATOMS.OR RZ, [UR5+0x18], R8 ;  /* 0x00001808ffff798c */ /* 0x0005e2000b000005 */
[----:B------:R-:W-:Y:S03]  /*3ce0*/  SYNCS.ARRIVE.TRANS64.RED.A1T0 RZ, [UR4], RZ ;  /* 0x000000ffffff79a7 */ /* 0x000fe60008100404 */
[----:B------:R2:W-:Y:S01]  /*3cf0*/  ATOMS.XOR RZ, [UR5+0x10], R5 ;  /* 0x00001005ffff798c */ /* 0x0005e2000b800005 */
[----:B------:R-:W-:Y:S05]  /*3d00*/  BRA `(.L_x_67) ;  /* 0x0000000000107947 */ /* 0x000fea0003800000 */
.L_x_60:
[----:B------:R-:W-:Y:S02]  /*3d10*/  MOV R5, 0xffffffff ;  /* 0xffffffff00057802 */ /* 0x000fe40000000f00 */
[----:B------:R-:W-:-:S03]  /*3d20*/  MOV R6, 0x3d50 ;  /* 0x00003d5000067802 */ /* 0x000fc60000000f00 */
[----:B------:R1:W-:Y:S04]  /*3d30*/  STS [UR6+0x110], R5 ;  /* 0x00011005ff007988 */ /* 0x0003e80008000806 */
[----:B-1---5:R-:W-:Y:S05]  /*3d40*/  CALL.REL.NOINC `($__internal_1_$__cuda_sm10x_tcgen05_guardrail_trap_phase_invalid_during_alloc) ;  /* 0x0000006000d47944 */ /* 0x022fea0003c00000 */
.L_x_67:
[----:B------:R-:W-:Y:S05]  /*3d50*/  WARPSYNC.ALL ;  /* 0x0000000000007948 */ /* 0x000fea0003800000 */
[----:B------:R-:W3:Y:S01]  /*3d60*/  S2UR UR29, SR_CgaCtaId ;  /* 0x00000000001d79c3 */ /* 0x000ee20000008800 */
[----:B------:R-:W-:Y:S01]  /*3d70*/  UMOV UR4, 0x400 ;  /* 0x0000040000047882 */ /* 0x000fe20000000000 */
[----:B------:R-:W-:-:S06]  /*3d80*/  NOP ;  /* 0x0000000000007918 */ /* 0x000fcc0000000000 */
[----:B------:R-:W-:Y:S06]  /*3d90*/  BAR.ARV 0x6, 0xa0 ;  /* 0x0182800000007b1d */ /* 0x000fec0000002000 */
[----:B------:R-:W4:Y:S01]  /*3da0*/  LDCU UR11, c[0x0][0x38c] ;  /* 0x00007180ff0b77ac */ /* 0x000f220008000800 */
[----:B------:R-:W-:Y:S01]  /*3db0*/  LOP3.LUT R4, R4, 0xffff, RZ, 0xc0, !PT ;  /* 0x0000ffff04047812 */ /* 0x000fe200078ec0ff */
[----:B-1----:R-:W-:Y:S01]  /*3dc0*/  HFMA2 R12, -RZ, RZ, 0, 5.9604644775390625e-08 ;  /* 0x00000001ff0c7431 */ /* 0x002fe200000001ff */
[----:B------:R-:W-:Y:S02]  /*3dd0*/  LOP3.LUT R3, R3, 0xffff, RZ, 0xc0, !PT ;  /* 0x0000ffff03037812 */ /* 0x000fe400078ec0ff */
[----:B------:R-:W-:-:S02]  /*3de0*/  CS2R R10, SRZ ;  /* 0x00000000000a7805 */ /* 0x000fc4000001ff00 */
[----:B------:R-:W-:Y:S01]  /*3df0*/  R2UR UR12, R2 ;  /* 0x00000000020c72ca */ /* 0x000fe200000e0000 */
[----:B------:R-:W-:Y:S01]  /*3e00*/  IMAD.MOV.U32 R9, RZ, RZ, RZ ;  /* 0x000000ffff097224 */ /* 0x000fe200078e00ff */
[----:B------:R-:W-:Y:S01]  /*3e10*/  R2UR UR64, R4 ;  /* 0x00000000044072ca */ /* 0x000fe200000e0000 */
[----:B------:R-:W1:Y:S01]  /*3e20*/  LDCU UR74, c[0x0][0x370] ;  /* 0x00006e00ff4a77ac */ /* 0x000e620008000800 */
[----:B------:R-:W-:Y:S01]  /*3e30*/  R2UR UR76, R3 ;  /* 0x00000000034c72ca */ /* 0x000fe200000e0000 */
[----:B---3--:R-:W-:Y:S01]  /*3e40*/  ULEA UR29, UR29, UR4, 0x18 ;  /* 0x000000041d1d7291 */ /* 0x008fe2000f8ec0ff */
[----:B------:R-:W-:Y:S01]  /*3e50*/  UMOV UR72, URZ ;  /* 0x000000ff00487c82 */ /* 0x000fe20008000000 */
[----:B------:R-:W-:Y:S02]  /*3e60*/  UISETP.GE.AND UP5, UPT, UR39, 0x1, UPT ;  /* 0x000000012700788c */ /* 0x000fe4000bfa6270 */
[----:B------:R-:W-:Y:S02]  /*3e70*/  UIADD3 UR6, UPT, UPT, UR29, 0x6400, URZ ;  /* 0x000064001d067890 */ /* 0x000fe4000fffe0ff */
[----:B----4-:R-:W-:-:S03]  /*3e80*/  UIADD3 UR11, UPT, UPT, UR11, 0xff, URZ ;  /* 0x000000ff0b0b7890 */ /* 0x010fc6000fffe0ff */
[----:B--2---:R-:W2:Y:S01]  /*3e90*/  LDS R5, [UR29+0x110] ;  /* 0x0001101dff057984 */ /* 0x004ea20008000800 */
[----:B------:R-:W-:Y:S02]  /*3ea0*/  UIADD3 UR4, UPT, UPT, UR29, 0x2e400, URZ ;  /* 0x0002e4001d047890 */ /* 0x000fe4000fffe0ff */
[----:B------:R-:W-:Y:S02]  /*3eb0*/  USHF.R.S32.HI UR9, URZ, 0x1f, UR11 ;  /* 0x0000001fff097899 */ /* 0x000fe4000801140b */
[----:B------:R-:W-:Y:S02]  /*3ec0*/  USHF.R.U32.HI UR10, URZ, 0x4, UR6 ;  /* 0x00000004ff0a7899 */ /* 0x000fe40008011606 */
[----:B------:R-:W-:Y:S02]  /*3ed0*/  UIADD3 UR5, UPT, UPT, UR29, 0x26400, URZ ;  /* 0x000264001d057890 */ /* 0x000fe4000fffe0ff */
[----:B------:R-:W-:Y:S02]  /*3ee0*/  USHF.R.U32.HI UR6, URZ, 0x4, UR4 ;  /* 0x00000004ff067899 */ /* 0x000fe40008011604 */
[----:B------:R-:W-:-:S02]  /*3ef0*/  UIADD3 UR7, UPT, UPT, UR29, 0x2f400, URZ ;  /* 0x0002f4001d077890 */ /* 0x000fc4000fffe0ff */
[----:B------:R-:W-:Y:S02]  /*3f00*/  ULEA.HI UR4, UR9, UR11, URZ, 0x8 ;  /* 0x0000000b09047291 */ /* 0x000fe4000f8f40ff */
[----:B------:R-:W-:Y:S02]  /*3f10*/  USHF.R.U32.HI UR8, URZ, 0x4, UR5 ;  /* 0x00000004ff087899 */ /* 0x000fe40008011605 */
[----:B------:R-:W-:Y:S02]  /*3f20*/  USHF.R.U32.HI UR5, URZ, 0x4, UR7 ;  /* 0x00000004ff057899 */ /* 0x000fe40008011607 */
[----:B------:R-:W-:Y:S02]  /*3f30*/  USHF.R.S32.HI UR75, URZ, 0x8, UR4 ;  /* 0x00000008ff4b7899 */ /* 0x000fe40008011404 */
[----:B------:R-:W-:Y:S02]  /*3f40*/  ULOP3.LUT UR6, UR6, 0x3fff, URZ, 0xc0, !UPT ;  /* 0x00003fff06067892 */ /* 0x000fe4000f8ec0ff */
[----:B------:R-:W-:-:S02]  /*3f50*/  ULOP3.LUT UR5, UR5, 0x3fff, URZ, 0xc0, !UPT ;  /* 0x00003fff05057892 */ /* 0x000fc4000f8ec0ff */
[----:B------:R-:W-:Y:S02]  /*3f60*/  UISETP.LT.AND UP0, UPT, UR75, 0x1, UPT ;  /* 0x000000014b00788c */ /* 0x000fe4000bf01270 */
[----:B------:R-:W-:Y:S02]  /*3f70*/  ULOP3.LUT UR67, UR6, 0x10000, URZ, 0xfc, !UPT ;  /* 0x0001000006437892 */ /* 0x000fe4000f8efcff */
[----:B------:R-:W-:Y:S02]  /*3f80*/  ULOP3.LUT UR68, UR5, 0x10000, URZ, 0xfc, !UPT ;  /* 0x0001000005447892 */ /* 0x000fe4000f8efcff */
[----:B------:R-:W-:Y:S02]  /*3f90*/  USEL UR13, UR75, 0x1, !UP0 ;  /* 0x000000014b0d7887 */ /* 0x000fe4000c000000 */
[----:B------:R-:W-:Y:S02]  /*3fa0*/  ULOP3.LUT UR10, UR10, 0x3fff, URZ, 0xc0, !UPT ;  /* 0x00003fff0a0a7892 */ /* 0x000fe4000f8ec0ff */
[----:B------:R-:W-:-:S02]  /*3fb0*/  ULOP3.LUT UR8, UR8, 0x3fff, URZ, 0xc0, !UPT ;  /* 0x00003fff08087892 */ /* 0x000fc4000f8ec0ff */
[----:B------:R-:W-:Y:S01]  /*3fc0*/  IMAD.U32 R20, RZ, RZ, UR13 ;  /* 0x0000000dff147e24 */ /* 0x000fe2000f8e00ff */
[----:B------:R-:W-:Y:S01]  /*3fd0*/  ULOP3.LUT UR65, UR10, 0x10000, URZ, 0xfc, !UPT ;  /* 0x000100000a417892 */ /* 0x000fe2000f8efcff */
[----:B--2---:R-:W-:Y:S01]  /*3fe0*/  R2UR UR25, R5 ;  /* 0x00000000051972ca */ /* 0x004fe200000e0000 */
[----:B------:R-:W-:Y:S02]  /*3ff0*/  ULOP3.LUT UR66, UR8, 0x10000, URZ, 0xfc, !UPT ;  /* 0x0001000008427892 */ /* 0x000fe4000f8efcff */
[----:B------:R-:W-:Y:S01]  /*4000*/  UISETP.NE.AND UP4, UPT, UR39, 0x1, UPT ;  /* 0x000000012700788c */ /* 0x000fe2000bf85270 */
[----:B------:R-:W2:Y:S01]  /*4010*/  LDCU UR73, c[0x0][0x374] ;  /* 0x00006e80ff4977ac */ /* 0x000ea20008000800 */
[----:B------:R-:W-:Y:S01]  /*4020*/  UISETP.NE.AND UP3, UPT, UR12, URZ, UPT ;  /* 0x000000ff0c00728c */ /* 0x000fe2000bf65270 */
[----:B------:R-:W-:Y:S01]  /*4030*/  UMOV UR27, URZ ;  /* 0x000000ff001b7c82 */ /* 0x000fe20008000000 */
[----:B------:R-:W-:-:S06]  /*4040*/  UMOV UR26, URZ ;  /* 0x000000ff001a7c82 */ /* 0x000fcc0008000000 */
[----:B------:R-:W-:Y:S02]  /*4050*/  UIADD3 UR4, UPT, UPT, UR25, 0x88, URZ ;  /* 0x0000008819047890 */ /* 0x000fe4000fffe0ff */
[----:B------:R-:W-:Y:S02]  /*4060*/  UIADD3 UR48, UPT, UPT, UR25, 0x80, URZ ;  /* 0x0000008019307890 */ /* 0x000fe4000fffe0ff */
[----:B------:R-:W-:Y:S02]  /*4070*/  UIADD3 UR60, UPT, UPT, UR25, 0x40000080, URZ ;  /* 0x40000080193c7890 */ /* 0x000fe4000fffe0ff */
[----:B------:R-:W-:Y:S01]  /*4080*/  UIADD3 UR58, UPT, UPT, UR25, -0x7fffff80, URZ ;  /* 0x80000080193a7890 */ /* 0x000fe2000fffe0ff */
[----:B------:R-:W-:Y:S01]  /*4090*/  IMAD.U32 R21, RZ, RZ, UR4 ;  /* 0x00000004ff157e24 */ /* 0x000fe2000f8e00ff */
[----:B------:R-:W-:Y:S02]  /*40a0*/  UIADD3 UR56, UPT, UPT, UR25, -0x3fffff80, URZ ;  /* 0xc000008019387890 */ /* 0x000fe4000fffe0ff */
[----:B------:R-:W-:-:S02]  /*40b0*/  UIADD3 UR62, UPT, UPT, UR25, 0x84, URZ ;  /* 0x00000084193e7890 */ /* 0x000fc4000fffe0ff */
[----:B------:R-:W-:Y:S02]  /*40c0*/  USHF.R.U32.HI UR7, URZ, 0x11, UR48 ;  /* 0x00000011ff077899 */ /* 0x000fe40008011630 */
[----:B------:R-:W-:Y:S02]  /*40d0*/  USHF.R.U32.HI UR6, URZ, 0x11, UR60 ;  /* 0x00000011ff067899 */ /* 0x000fe4000801163c */
[----:B------:R-:W-:Y:S02]  /*40e0*/  USHF.R.U32.HI UR5, URZ, 0x11, UR58 ;  /* 0x00000011ff057899 */ /* 0x000fe4000801163a */
[----:B------:R-:W-:Y:S02]  /*40f0*/  USHF.R.U32.HI UR4, URZ, 0x11, UR56 ;  /* 0x00000011ff047899 */ /* 0x000fe40008011638 */
[----:B------:R-:W-:Y:S02]  /*4100*/  USHF.R.U32.HI UR11, URZ, 0x11, UR62 ;  /* 0x00000011ff0b7899 */ /* 0x000fe4000801163e */
[----:B------:R-:W-:-:S02]  /*4110*/  ULOP3.LUT UR7, UR7, 0x6000, URZ, 0xc0, !UPT ;  /* 0x0000600007077892 */ /* 0x000fc4000f8ec0ff */
[----:B------:R-:W-:Y:S02]  /*4120*/  ULOP3.LUT UR6, UR6, 0x6000, URZ, 0xc0, !UPT ;  /* 0x0000600006067892 */ /* 0x000fe4000f8ec0ff */
[----:B------:R-:W-:Y:S02]  /*4130*/  ULOP3.LUT UR5, UR5, 0x6000, URZ, 0xc0, !UPT ;  /* 0x0000600005057892 */ /* 0x000fe4000f8ec0ff */
[----:B------:R-:W-:Y:S02]  /*4140*/  UIADD3 UR54, UPT, UPT, UR25, 0x40000084, URZ ;  /* 0x4000008419367890 */ /* 0x000fe4000fffe0ff */
[----:B------:R-:W-:Y:S02]  /*4150*/  UIADD3 UR52, UPT, UPT, UR25, -0x7fffff7c, URZ ;  /* 0x8000008419347890 */ /* 0x000fe4000fffe0ff */
[----:B------:R-:W-:Y:S02]  /*4160*/  ULOP3.LUT UR4, UR4, 0x6000, URZ, 0xc0, !UPT ;  /* 0x0000600004047892 */ /* 0x000fe4000f8ec0ff */
[----:B------:R-:W-:-:S02]  /*4170*/  ULOP3.LUT UR11, UR11, 0x6000, URZ, 0xc0, !UPT ;  /* 0x000060000b0b7892 */ /* 0x000fc4000f8ec0ff */
[----:B------:R-:W-:Y:S02]  /*4180*/  ULOP3.LUT UR13, UR7, 0x1090, URZ, 0xfc, !UPT ;  /* 0x00001090070d7892 */ /* 0x000fe4000f8efcff */
[----:B------:R-:W-:Y:S02]  /*4190*/  ULOP3.LUT UR7, UR6, 0x1090, URZ, 0xfc, !UPT ;  /* 0x0000109006077892 */ /* 0x000fe4000f8efcff */
[----:B------:R-:W-:Y:S02]  /*41a0*/  ULOP3.LUT UR6, UR5, 0x1090, URZ, 0xfc, !UPT ;  /* 0x0000109005067892 */ /* 0x000fe4000f8efcff */
[----:B------:R-:W-:Y:S01]  /*41b0*/  USHF.R.U32.HI UR10, URZ, 0x11, UR54 ;  /* 0x00000011ff0a7899 */ /* 0x000fe20008011636 */
[----:B------:R-:W-:Y:S01]  /*41c0*/  IMAD.U32 R19, RZ, RZ, UR13 ;  /* 0x0000000dff137e24 */ /* 0x000fe2000f8e00ff */
[----:B------:R-:W-:Y:S01]  /*41d0*/  USHF.R.U32.HI UR9, URZ, 0x11, UR52 ;  /* 0x00000011ff097899 */ /* 0x000fe20008011634 */
[----:B------:R-:W-:Y:S01]  /*41e0*/  MOV R18, UR7 ;  /* 0x0000000700127c02 */ /* 0x000fe20008000f00 */
[----:B------:R-:W-:Y:S01]  /*41f0*/  ULOP3.LUT UR5, UR4, 0x1090, URZ, 0xfc, !UPT ;  /* 0x0000109004057892 */ /* 0x000fe2000f8efcff */
[----:B------:R-:W-:Y:S01]  /*4200*/  IMAD.U32 R17, RZ, RZ, UR6 ;  /* 0x00000006ff117e24 */ /* 0x000fe2000f8e00ff */
[----:B------:R-:W-:-:S02]  /*4210*/  ULOP3.LUT UR4, UR11, 0x1090, URZ, 0xfc, !UPT ;  /* 0x000010900b047892 */ /* 0x000fc4000f8efcff */
[----:B------:R-:W-:Y:S02]  /*4220*/  ULOP3.LUT UR10, UR10, 0x6000, URZ, 0xc0, !UPT ;  /* 0x000060000a0a7892 */ /* 0x000fe4000f8ec0ff */
[----:B------:R-:W-:Y:S01]  /*4230*/  ULOP3.LUT UR9, UR9, 0x6000, URZ, 0xc0, !UPT ;  /* 0x0000600009097892 */ /* 0x000fe2000f8ec0ff */
[----:B------:R-:W-:Y:S01]  /*4240*/  IMAD.U32 R16, RZ, RZ, UR5 ;  /* 0x00000005ff107e24 */ /* 0x000fe2000f8e00ff */
[----:B------:R-:W-:Y:S01]  /*4250*/  UIADD3 UR50, UPT, UPT, UR25, -0x3fffff7c, URZ ;  /* 0xc000008419327890 */ /* 0x000fe2000fffe0ff */
[----:B------:R-:W-:Y:S01]  /*4260*/  MOV R15, UR4 ;  /* 0x00000004000f7c02 */ /* 0x000fe20008000f00 */
[----:B------:R-:W-:Y:S02]  /*4270*/  ULOP3.LUT UR5, UR10, 0x1090, URZ, 0xfc, !UPT ;  /* 0x000010900a057892 */ /* 0x000fe4000f8efcff */
[----:B------:R-:W-:Y:S02]  /*4280*/  ULOP3.LUT UR4, UR9, 0x1090, URZ, 0xfc, !UPT ;  /* 0x0000109009047892 */ /* 0x000fe4000f8efcff */
[----:B------:R-:W-:-:S02]  /*4290*/  USHF.R.U32.HI UR8, URZ, 0x11, UR50 ;  /* 0x00000011ff087899 */ /* 0x000fc40008011632 */
[----:B------:R-:W-:Y:S02]  /*42a0*/  IMAD.U32 R14, RZ, RZ, UR5 ;  /* 0x00000005ff0e7e24 */ /* 0x000fe4000f8e00ff */
[----:B------:R-:W-:Y:S01]  /*42b0*/  ULOP3.LUT UR8, UR8, 0x6000, URZ, 0xc0, !UPT ;  /* 0x0000600008087892 */ /* 0x000fe2000f8ec0ff */
[----:B------:R-:W-:-:S03]  /*42c0*/  IMAD.U32 R13, RZ, RZ, UR4 ;  /* 0x00000004ff0d7e24 */ /* 0x000fc6000f8e00ff */
[----:B-12---:R-:W-:-:S12]  /*42d0*/  ULOP3.LUT UR77, UR8, 0x1090, URZ, 0xfc, !UPT ;  /* 0x00001090084d7892 */ /* 0x006fd8000f8efcff */
.L_x_80:
[C---:B------:R-:W-:Y:S02]  /*42e0*/  LEA R8, R11.reuse, UR29, 0x3 ;  /* 0x0000001d0b087c11 */ /* 0x040fe4000f8e18ff */
[----:B------:R-:W-:Y:S02]  /*42f0*/  SHF.L.U32 R3, R10, 0x1f, RZ ;  /* 0x0000001f0a037819 */ /* 0x000fe400000006ff */
[----:B------:R-:W-:Y:S02]  /*4300*/  LEA R5, R11, UR29, 0x4 ;  /* 0x0000001d0b057c11 */ /* 0x000fe4000f8e20ff */
[----:B------:R-:W1:Y:S02]  /*4310*/  SYNCS.PHASECHK.TRANS64.TRYWAIT P0, [R8+URZ+0x80], R3 ;  /* 0x00008003080075a7 */ /* 0x000e6400080011ff */
[----:B-1-34-:R-:W-:Y:S05]  /*4320*/  @!P0 BRA `(.L_x_71) ;  /* 0x0000005800008947 */ /* 0x01afea0003800000 */
.L_x_155:
[----:B------:R-:W2:Y:S01]  /*4330*/  LDS.128 R4, [R5+0xf0] ;  /* 0x0000f00005047984 */ /* 0x000ea20000000c00 */
[----:B------:R-:W-:Y:S01]  /*4340*/  @!PT LDS RZ, [RZ] ;  /* 0x00000000fffff984 */ /* 0x000fe20000000800 */
[----:B------:R-:W-:Y:S01]  /*4350*/  @!PT LDS RZ, [RZ] ;  /* 0x00000000fffff984 */ /* 0x000fe20000000800 */
[----:B------:R-:W-:Y:S01]  /*4360*/  @!PT LDS RZ, [RZ] ;  /* 0x00000000fffff984 */ /* 0x000fe20000000800 */
[----:B------:R-:W-:Y:S01]  /*4370*/  @!PT LDS RZ, [RZ] ;  /* 0x00000000fffff984 */ /* 0x000fe20000000800 */
[----:B------:R3:W-:Y:S06]  /*4380*/  MEMBAR.ALL.CTA ;  /* 0x0000000000007992 */ /* 0x0007ec0000008000 */
[----:B---3--:R-:W3:Y:S01]  /*4390*/  FENCE.VIEW.ASYNC.S ;  /* 0x00000000000073c6 */ /* 0x008ee20000000000 */
[----:B--2---:R-:W-:-:S13]  /*43a0*/  LOP3.LUT P0, RZ, R6, 0x1, RZ, 0xc0, !PT ;  /* 0x0000000106ff7812 */ /* 0x004fda000780c0ff */
[----:B---3--:R-:W-:Y:S01]  /*43b0*/  VOTEU.ANY UP2, P0 ;  /* 0x0000000000ff7886 */ /* 0x008fe20000040100 */
[----:B------:R-:W-:-:S13]  /*43c0*/  PLOP3.LUT P0, PT, PT, PT, UP2, 0x80, 0x8 ;  /* 0x000000000008781c */ /* 0x000fda0003f0f028 */
[----:B-1----:R-:W-:Y:S02]  /*43d0*/  @P0 MOV R3, R4 ;  /* 0x0000000400030202 */ /* 0x002fe40000000f00 */
[----:B------:R-:W-:Y:S02]  /*43e0*/  @P0 LOP3.LUT R4, R5, 0xffff, RZ, 0xc0, !PT ;  /* 0x0000ffff05040812 */ /* 0x000fe400078ec0ff */
[----:B------:R-:W-:Y:S01]  /*43f0*/  @P0 R2UR UR5, R3 ;  /* 0x00000000030502ca */ /* 0x000fe200000e0000 */
[----:B------:R-:W-:Y:S01]  /*4400*/  VIADD R3, R8, 0x90 ;  /* 0x0000009008037836 */ /* 0x000fe20000000000 */
[----:B------:R-:W-:-:S04]  /*4410*/  @P0 R2UR UR4, R4 ;  /* 0x00000000040402ca */ /* 0x000fc800000e0000 */
[----:B------:R-:W-:-:S04]  /*4420*/  PRMT R3, RZ, 0x654, R3 ;  /* 0x00000654ff037816 */ /* 0x000fc80000000003 */
[----:B------:R1:W-:Y:S03]  /*4430*/  SYNCS.ARRIVE.TRANS64.RED.A1T0 RZ, [R3+URZ], RZ ;  /* 0x000000ff03ff79a7 */ /* 0x0003e600081004ff */
[----:B------:R-:W-:Y:S02]  /*4440*/  @UP2 UMOV UR70, UR5 ;  /* 0x0000000500462c82 */ /* 0x000fe40008000000 */
[----:B------:R-:W-:Y:S01]  /*4450*/  @UP2 UMOV UR69, UR4 ;  /* 0x0000000400452c82 */ /* 0x000fe20008000000 */
[----:B------:R-:W-:Y:S05]  /*4460*/  BRA.U !UP5, `(.L_x_72) ;  /* 0x000000010dd07547 */ /* 0x000fea000b800000 */
[----:B------:R-:W2:Y:S01]  /*4470*/  LDCU.128 UR12, c[0x0][0xf10] ;  /* 0x0001e200ff0c77ac */ /* 0x000ea20008000c00 */
[----:B------:R-:W3:Y:S01]  /*4480*/  LDCU UR21, c[0x0][0xf20] ;  /* 0x0001e400ff1577ac */ /* 0x000ee20008000800 */
[----:B------:R-:W4:Y:S01]  /*4490*/  LDCU UR20, c[0x0][0xf0c] ;  /* 0x0001e180ff1477ac */ /* 0x000f220008000800 */
[----:B------:R-:W1:Y:S01]  /*44a0*/  LDCU.64 UR8, c[0x0][0xf28] ;  /* 0x0001e500ff0877ac */ /* 0x000e620008000a00 */
[----:B--2---:R-:W-:Y:S02]  /*44b0*/  UIMAD.WIDE.U32 UR6, UR73, UR15, URZ ;  /* 0x0000000f490672a5 */ /* 0x004fe4000f8e00ff */
[----:B------:R-:W-:Y:S02]  /*44c0*/  UIMAD.WIDE.U32 UR4, UR74, UR12, URZ ;  /* 0x0000000c4a0472a5 */ /* 0x000fe4000f8e00ff */
[----:B------:R-:W-:Y:S02]  /*44d0*/  UISETP.NE.AND UP0, UPT, UR14, 0x1, UPT ;  /* 0x000000010e00788c */ /* 0x000fe4000bf05270 */
[----:B------:R-:W-:Y:S01]  /*44e0*/  UIMAD.WIDE.U32 UR18, UR69, UR15, URZ ;  /* 0x0000000f451272a5 */ /* 0x000fe2000f8e00ff */
[----:B------:R-:W-:-:S02]  /*44f0*/  UMOV UR6, UR7 ;  /* 0x0000000700067c82 */ /* 0x000fc40008000000 */
[----:B------:R-:W-:Y:S01]  /*4500*/  UMOV UR4, UR5 ;  /* 0x0000000500047c82 */ /* 0x000fe20008000000 */
[----:B---3--:R-:W-:Y:S02]  /*4510*/  USHF.R.U32.HI UR6, URZ, UR21, UR6 ;  /* 0x00000015ff067299 */ /* 0x008fe40008011606 */
[----:B----4-:R-:W-:Y:S02]  /*4520*/  UISETP.NE.AND UP1, UPT, UR20, 0x1, UPT ;  /* 0x000000011400788c */ /* 0x010fe4000bf25270 */
[----:B------:R-:W-:Y:S02]  /*4530*/  USHF.R.U32.HI UR4, URZ, UR13, UR4 ;  /* 0x0000000dff047299 */ /* 0x000fe40008011604 */
[----:B------:R-:W-:Y:S02]  /*4540*/  USEL UR5, UR73, UR6, !UP0 ;  /* 0x0000000649057287 */ /* 0x000fe4000c000000 */
[----:B------:R-:W-:Y:S02]  /*4550*/  USEL UR6, UR74, UR4, !UP1 ;  /* 0x000000044a067287 */ /* 0x000fe4000c800000 */
[----:B-1----:R-:W-:Y:S01]  /*4560*/  UIMAD.WIDE.U32 UR10, UR5, UR8, URZ ;  /* 0x00000008050a72a5 */ /* 0x002fe2000f8e00ff */
[----:B------:R-:W-:Y:S01]  /*4570*/  UMOV UR4, UR19 ;  /* 0x0000001300047c82 */ /* 0x000fe20008000000 */
[----:B------:R-:W-:-:S02]  /*4580*/  UIMAD.WIDE.U32 UR16, UR70, UR12, URZ ;  /* 0x0000000c461072a5 */ /* 0x000fc4000f8e00ff */
        /* <DEDUP_REMOVED lines=34> */
.L_x_72:
[----:B------:R-:W2:Y:S02]  /*47b0*/  LDCU UR4, c[0x0][0xf30] ;  /* 0x0001e600ff0477ac */ /* 0x000ea40008000800 */
[----:B--2---:R-:W-:-:S09]  /*47c0*/  UISETP.NE.AND UP0, UPT, UR4, 0x1, UPT ;  /* 0x000000010400788c */ /* 0x004fd2000bf05270 */
[----:B------:R-:W-:Y:S05]  /*47d0*/  BRA.U UP0, `(.L_x_73) ;  /* 0x00000001003c7547 */ /* 0x000fea000b800000 */
[----:B------:R-:W2:Y:S01]  /*47e0*/  LDCU.128 UR4, c[0x0][0xf10] ;  /* 0x0001e200ff0477ac */ /* 0x000ea20008000c00 */
[----:B------:R-:W3:Y:S01]  /*47f0*/  LDCU UR12, c[0x0][0xf0c] ;  /* 0x0001e180ff0c77ac */ /* 0x000ee20008000800 */
[----:B------:R-:W4:Y:S01]  /*4800*/  LDCU UR13, c[0x0][0xf20] ;  /* 0x0001e400ff0d77ac */ /* 0x000f220008000800 */
[----:B--2---:R-:W-:Y:S02]  /*4810*/  UIMAD.WIDE.U32 UR10, UR70, UR4, URZ ;  /* 0x00000004460a72a5 */ /* 0x004fe4000f8e00ff */
[----:B------:R-:W-:Y:S02]  /*4820*/  UIMAD.WIDE.U32 UR8, UR69, UR7, URZ ;  /* 0x00000007450872a5 */ /* 0x000fe4000f8e00ff */
[----:B---3--:R-:W-:Y:S02]  /*4830*/  UISETP.NE.AND UP0, UPT, UR12, 0x1, UPT ;  /* 0x000000010c00788c */ /* 0x008fe4000bf05270 */
[----:B------:R-:W-:Y:S01]  /*4840*/  UISETP.NE.AND UP1, UPT, UR6, 0x1, UPT ;  /* 0x000000010600788c */ /* 0x000fe2000bf25270 */
[----:B------:R-:W-:-:S02]  /*4850*/  UMOV UR10, UR11 ;  /* 0x0000000b000a7c82 */ /* 0x000fc40008000000 */
[----:B------:R-:W-:Y:S01]  /*4860*/  UMOV UR4, UR9 ;  /* 0x0000000900047c82 */ /* 0x000fe20008000000 */
[----:B------:R-:W-:Y:S02]  /*4870*/  USHF.R.U32.HI UR5, URZ, UR5, UR10 ;  /* 0x00000005ff057299 */ /* 0x000fe4000801160a */
[----:B----4-:R-:W-:Y:S02]  /*4880*/  USHF.R.U32.HI UR4, URZ, UR13, UR4 ;  /* 0x0000000dff047299 */ /* 0x010fe40008011604 */
[----:B------:R-:W-:Y:S02]  /*4890*/  USEL UR5, UR70, UR5, !UP0 ;  /* 0x0000000546057287 */ /* 0x000fe4000c000000 */
[----:B------:R-:W-:-:S04]  /*48a0*/  USEL UR4, UR69, UR4, !UP1 ;  /* 0x0000000445047287 */ /* 0x000fc8000c800000 */
[----:B------:R-:W-:-:S04]  /*48b0*/  UIADD3 UR4, UPT, UPT, UR5, -UR4, URZ ;  /* 0x8000000405047290 */ /* 0x000fc8000fffe0ff */
[----:B------:R-:W-:-:S12]  /*48c0*/  UIMAD UR69, UR4, UR6, UR69 ;  /* 0x00000006044572a4 */ /* 0x000fd8000f8e0245 */
.L_x_73:
[----:B------:R-:W-:Y:S01]  /*48d0*/  IADD3 R11, PT, PT, R11, 0x1, RZ ;  /* 0x000000010b0b7810 */ /* 0x000fe20007ffe0ff */
[----:B------:R-:W-:Y:S06]  /*48e0*/  BRA.U UP3, `(.L_x_74) ;  /* 0x0000000903447547 */ /* 0x000fec000b800000 */
[----:B------:R-:W2:Y:S01]  /*48f0*/  LDCU UR4, c[0x0][0x38c] ;  /* 0x00007180ff0477ac */ /* 0x000ea20008000800 */
[----:B------:R-:W-:Y:S02]  /*4900*/  PLOP3.LUT P1, PT, PT, PT, PT, 0x80, 0x8 ;  /* 0x000000000008781c */ /* 0x000fe40003f2f070 */
[----:B------:R-:W-:Y:S01]  /*4910*/  SHF.L.U32 R4, R12, 0x1f, RZ ;  /* 0x0000001f0c047819 */ /* 0x000fe200000006ff */
[----:B------:R-:W-:Y:S01]  /*4920*/  ULEA UR71, UR72, UR29, 0x3 ;  /* 0x0000001d48477291 */ /* 0x000fe2000f8e18ff */
[----:B------:R-:W-:Y:S01]  /*4930*/  R2UR UR5, R21 ;  /* 0x00000000150572ca */ /* 0x000fe200000e0000 */
[----:B------:R-:W-:Y:S02]  /*4940*/  ULEA UR24, UR72, UR25, 0x6 ;  /* 0x0000001948187291 */ /* 0x000fe4000f8e30ff */
[----:B--2---:R-:W-:-:S06]  /*4950*/  UISETP.GE.AND UP0, UPT, UR4, 0x1, UPT ;  /* 0x000000010400788c */ /* 0x004fcc000bf06270 */
[----:B------:R-:W-:-:S05]  /*4960*/  PLOP3.LUT P0, PT, PT, PT, UP0, 0x80, 0x8 ;  /* 0x000000000008781c */ /* 0x000fca0003f0f008 */
[----:B------:R-:W-:-:S08]  /*4970*/  @UP0 ULEA UR4, UR27, UR29, 0x3 ;  /* 0x0000001d1b040291 */ /* 0x000fd0000f8e18ff */
[----:B-1----:R-:W-:-:S04]  /*4980*/  @P0 SHF.L.U32 R3, R9, 0x1f, RZ ;  /* 0x0000001f09030819 */ /* 0x002fc800000006ff */
[----:B------:R1:W2:Y:S01]  /*4990*/  @P0 SYNCS.PHASECHK.TRANS64.TRYWAIT P1, [UR4], R3 ;  /* 0x00000003ff0005a7 */ /* 0x0002a20008021104 */
[----:B------:R-:W-:-:S04]  /*49a0*/  ULEA.HI UR4, UR28, UR28, URZ, 0x1 ;  /* 0x0000001c1c047291 */ /* 0x000fc8000f8f08ff */
[----:B------:R-:W-:-:S04]  /*49b0*/  ULOP3.LUT UR4, UR4, 0x7ffffffe, URZ, 0xc0, !UPT ;  /* 0x7ffffffe04047892 */ /* 0x000fc8000f8ec0ff */
[----:B------:R-:W-:-:S04]  /*49c0*/  UIADD3 UR4, UPT, UPT, -UR4, UR28, URZ ;  /* 0x0000001c04047290 */ /* 0x000fc8000fffe1ff */
[----:B------:R-:W-:Y:S01]  /*49d0*/  ULEA UR49, UR4, UR5, 0x1 ;  /* 0x0000000504317291 */ /* 0x000fe2000f8e08ff */
[----:B------:R-:W3:Y:S02]  /*49e0*/  SYNCS.PHASECHK.TRANS64.TRYWAIT P0, [UR71+0xb0], R4 ;  /* 0x0000b004ff0075a7 */ /* 0x000ee40008001147 */
[----:B-123--:R-:W-:Y:S09]  /*49f0*/  @!P0 BRA `(.L_x_75) ;  /* 0x0000005000608947 */ /* 0x00eff20003800000 */
.L_x_157:
[----:B------:R-:W-:Y:S01]  /*4a00*/  UMOV UR38, UR26 ;  /* 0x0000001a00267c82 */ /* 0x000fe20008000000 */
[----:B------:R-:W-:Y:S05]  /*4a10*/  BRA.U !UP0, `(.L_x_76) ;  /* 0x0000000508e87547 */ /* 0x000fea000b800000 */
[----:B------:R-:W-:Y:S01]  /*4a20*/  R2UR UR4, R20 ;  /* 0x00000000140472ca */ /* 0x000fe200000e0000 */
[----:B------:R-:W-:Y:S01]  /*4a30*/  USHF.R.U32.HI UR5, URZ, 0x1a, UR49 ;  /* 0x0000001aff057899 */ /* 0x000fe20008011631 */
[----:B------:R-:W-:Y:S01]  /*4a40*/  R2UR UR19, R19 ;  /* 0x00000000131372ca */ /* 0x000fe200000e0000 */
[----:B------:R-:W-:Y:S01]  /*4a50*/  UIADD3 UR61, UPT, UPT, UR49, 0x40000000, URZ ;  /* 0x40000000313d7890 */ /* 0x000fe2000fffe0ff */
[----:B------:R-:W-:Y:S01]  /*4a60*/  R2UR UR18, R18 ;  /* 0x00000000121272ca */ /* 0x000fe200000e0000 */
[----:B------:R-:W-:Y:S01]  /*4a70*/  ULOP3.LUT UR59, UR49, 0x80000000, URZ, 0x3c, !UPT ;  /* 0x80000000313b7892 */ /* 0x000fe2000f8e3cff */
[----:B------:R-:W-:Y:S01]  /*4a80*/  R2UR UR17, R17 ;  /* 0x00000000111172ca */ /* 0x000fe200000e0000 */
[----:B------:R-:W-:Y:S01]  /*4a90*/  UIADD3 UR57, UPT, UPT, UR49, -0x40000000, URZ ;  /* 0xc000000031397890 */ /* 0x000fe2000fffe0ff */
[----:B------:R-:W-:Y:S01]  /*4aa0*/  R2UR UR16, R16 ;  /* 0x00000000101072ca */ /* 0x000fe200000e0000 */
[----:B------:R-:W-:Y:S01]  /*4ab0*/  UIADD3 UR63, UPT, UPT, UR49, 0x4, URZ ;  /* 0x00000004313f7890 */ /* 0x000fe2000fffe0ff */
[----:B------:R-:W-:Y:S01]  /*4ac0*/  R2UR UR15, R15 ;  /* 0x000000000f0f72ca */ /* 0x000fe200000e0000 */
[----:B------:R-:W-:Y:S01]  /*4ad0*/  UIADD3 UR55, UPT, UPT, UR49, 0x40000004, URZ ;  /* 0x4000000431377890 */ /* 0x000fe2000fffe0ff */
[----:B------:R-:W-:Y:S01]  /*4ae0*/  R2UR UR14, R14 ;  /* 0x000000000e0e72ca */ /* 0x000fe200000e0000 */
[----:B------:R-:W-:Y:S01]  /*4af0*/  UIADD3 UR53, UPT, UPT, UR49, -0x7ffffffc, URZ ;  /* 0x8000000431357890 */ /* 0x000fe2000fffe0ff */
[----:B------:R-:W-:Y:S01]  /*4b00*/  R2UR UR13, R13 ;  /* 0x000000000d0d72ca */ /* 0x000fe200000e0000 */
[----:B------:R-:W-:-:S02]  /*4b10*/  UIADD3 UR51, UPT, UPT, UR49, -0x3ffffffc, URZ ;  /* 0xc000000431337890 */ /* 0x000fc4000fffe0ff */
[----:B------:R-:W-:Y:S02]  /*4b20*/  ULOP3.LUT UR46, UR5, 0x30, URZ, 0xc0, !UPT ;  /* 0x00000030052e7892 */ /* 0x000fe4000f8ec0ff */
[----:B------:R-:W-:Y:S02]  /*4b30*/  USHF.R.U32.HI UR11, URZ, 0x1a, UR61 ;  /* 0x0000001aff0b7899 */ /* 0x000fe4000801163d */
[----:B------:R-:W-:Y:S02]  /*4b40*/  USHF.R.U32.HI UR10, URZ, 0x1a, UR59 ;  /* 0x0000001aff0a7899 */ /* 0x000fe4000801163b */
[----:B------:R-:W-:Y:S02]  /*4b50*/  USHF.R.U32.HI UR8, URZ, 0x1a, UR57 ;  /* 0x0000001aff087899 */ /* 0x000fe40008011639 */
[----:B------:R-:W-:Y:S02]  /*4b60*/  USHF.R.U32.HI UR7, URZ, 0x1a, UR63 ;  /* 0x0000001aff077899 */ /* 0x000fe4000801163f */
[----:B------:R-:W-:-:S02]  /*4b70*/  USHF.R.U32.HI UR6, URZ, 0x1a, UR55 ;  /* 0x0000001aff067899 */ /* 0x000fc40008011637 */
[----:B------:R-:W-:Y:S02]  /*4b80*/  USHF.R.U32.HI UR5, URZ, 0x1a, UR53 ;  /* 0x0000001aff057899 */ /* 0x000fe40008011635 */
[----:B------:R-:W-:Y:S02]  /*4b90*/  USHF.R.U32.HI UR12, URZ, 0x1a, UR51 ;  /* 0x0000001aff0c7899 */ /* 0x000fe40008011633 */
[----:B------:R-:W-:Y:S02]  /*4ba0*/  ULOP3.LUT UR11, UR11, 0x30, URZ, 0xc0, !UPT ;  /* 0x000000300b0b7892 */ /* 0x000fe4000f8ec0ff */
[----:B------:R-:W-:Y:S02]  /*4bb0*/  ULOP3.LUT UR10, UR10, 0x30, URZ, 0xc0, !UPT ;  /* 0x000000300a0a7892 */ /* 0x000fe4000f8ec0ff */
[----:B------:R-:W-:Y:S02]  /*4bc0*/  ULOP3.LUT UR8, UR8, 0x30, URZ, 0xc0, !UPT ;  /* 0x0000003008087892 */ /* 0x000fe4000f8ec0ff */
[----:B------:R-:W-:-:S02]  /*4bd0*/  ULOP3.LUT UR7, UR7, 0x30, URZ, 0xc0, !UPT ;  /* 0x0000003007077892 */ /* 0x000fc4000f8ec0ff */
[----:B------:R-:W-:Y:S02]  /*4be0*/  ULOP3.LUT UR6, UR6, 0x30, URZ, 0xc0, !UPT ;  /* 0x0000003006067892 */ /* 0x000fe4000f8ec0ff */
[----:B------:R-:W-:Y:S02]  /*4bf0*/  ULOP3.LUT UR5, UR5, 0x30, URZ, 0xc0, !UPT ;  /* 0x0000003005057892 */ /* 0x000fe4000f8ec0ff */
[----:B------:R-:W-:Y:S02]  /*4c00*/  ULOP3.LUT UR12, UR12, 0x30, URZ, 0xc0, !UPT ;  /* 0x000000300c0c7892 */ /* 0x000fe4000f8ec0ff */
[----:B------:R-:W-:Y:S02]  /*4c10*/  UIADD3 UR38, UPT, UPT, UR4, UR26, URZ ;  /* 0x0000001a04267290 */ /* 0x000fe4000fffe0ff */
[----:B------:R-:W-:Y:S01]  /*4c20*/  UPRMT UR47, UR46, 0x5410, UR19 ;  /* 0x000054102e2f7896 */ /* 0x000fe20008000013 */
[----:B------:R-:W-:Y:S01]  /*4c30*/  UMOV UR9, URZ ;  /* 0x000000ff00097c82 */ /* 0x000fe20008000000 */
[----:B------:R-:W-:Y:S01]  /*4c40*/  UMOV UR28, UR75 ;  /* 0x0000004b001c7c82 */ /* 0x000fe20008000000 */
[----:B------:R-:W-:Y:S01]  /*4c50*/  UMOV UR4, UR27 ;  /* 0x0000001b00047c82 */ /* 0x000fe20008000000 */
[----:B------:R-:W-:-:S02]  /*4c60*/  UPRMT UR45, UR11, 0x5410, UR18 ;  /* 0x000054100b2d7896 */ /* 0x000fc40008000012 */
[----:B------:R-:W-:Y:S02]  /*4c70*/  UPRMT UR43, UR10, 0x5410, UR17 ;  /* 0x000054100a2b7896 */ /* 0x000fe40008000011 */
[----:B------:R-:W-:Y:S02]  /*4c80*/  UPRMT UR41, UR8, 0x5410, UR16 ;  /* 0x0000541008297896 */ /* 0x000fe40008000010 */
[----:B------:R-:W-:Y:S02]  /*4c90*/  UPRMT UR37, UR7, 0x5410, UR15 ;  /* 0x0000541007257896 */ /* 0x000fe4000800000f */
[----:B------:R-:W-:Y:S02]  /*4ca0*/  UPRMT UR35, UR6, 0x5410, UR14 ;  /* 0x0000541006237896 */ /* 0x000fe4000800000e */
[----:B------:R-:W-:Y:S02]  /*4cb0*/  UPRMT UR33, UR5, 0x5410, UR13 ;  /* 0x0000541005217896 */ /* 0x000fe4000800000d */
[----:B------:R-:W-:Y:S01]  /*4cc0*/  UPRMT UR31, UR12, 0x5410, UR77 ;  /* 0x000054100c1f7896 */ /* 0x000fe2000800004d */
[----:B------:R-:W-:Y:S01]  /*4cd0*/  UMOV UR46, URZ ;  /* 0x000000ff002e7c82 */ /* 0x000fe20008000000 */
[----:B------:R-:W-:Y:S01]  /*4ce0*/  UMOV UR44, URZ ;  /* 0x000000ff002c7c82 */ /* 0x000fe20008000000 */
[----:B------:R-:W-:Y:S01]  /*4cf0*/  UMOV UR42, URZ ;  /* 0x000000ff002a7c82 */ /* 0x000fe20008000000 */
[----:B------:R-:W-:Y:S01]  /*4d00*/  UMOV UR40, URZ ;  /* 0x000000ff00287c82 */ /* 0x000fe20008000000 */
[----:B------:R-:W-:Y:S01]  /*4d10*/  UMOV UR36, URZ ;  /* 0x000000ff00247c82 */ /* 0x000fe20008000000 */
[----:B------:R-:W-:Y:S01]  /*4d20*/  UMOV UR34, URZ ;  /* 0x000000ff00227c82 */ /* 0x000fe20008000000 */
[----:B------:R-:W-:Y:S01]  /*4d30*/  UMOV UR32, URZ ;  /* 0x000000ff00207c82 */ /* 0x000fe20008000000 */
[----:B------:R-:W-:-:S05]  /*4d40*/  UMOV UR30, URZ ;  /* 0x000000ff001e7c82 */ /* 0x000fca0008000000 */
.L_x_79:
[----:B------:R-:W-:Y:S01]  /*4d50*/  ULEA UR15, UR4, UR29, 0x3 ;  /* 0x0000001d040f7291 */ /* 0x000fe2000f8e18ff */
[----:B---34-:R-:W-:Y:S11]  /*4d60*/  @P1 BRA `(.L_x_77) ;  /* 0x00000000000c1947 */ /* 0x018ff60003800000 */
[----:B-1----:R-:W-:Y:S04]  /*4d70*/  SHF.L.U32 R4, R9, 0x1f, RZ ;  /* 0x0000001f09047819 */ /* 0x002fe800000006ff */
[----:B------:R-:W1:Y:S02]  /*4d80*/  SYNCS.PHASECHK.TRANS64.TRYWAIT P0, [UR15], R4 ;  /* 0x00000004ff0075a7 */ /* 0x000e64000800110f */
[----:B-1----:R-:W-:Y:S05]  /*4d90*/  @!P0 BRA `(.L_x_78) ;  /* 0x0000004c00908947 */ /* 0x002fea0003800000 */
.L_x_77:
[----:B------:R-:W-:Y:S01]  /*4da0*/  UISETP.NE.AND UP0, UPT, UR28, 0x1, UPT ;  /* 0x000000011c00788c */ /* 0x000fe2000bf05270 */
[----:B------:R-:W-:Y:S01]  /*4db0*/  PLOP3.LUT P1, PT, PT, PT, PT, 0x80, 0x8 ;  /* 0x000000000008781c */ /* 0x000fe20003f2f070 */
[----:B------:R-:W-:Y:S02]  /*4dc0*/  UIADD3 UR5, UPT, UPT, UR4, 0x1, URZ ;  /* 0x0000000104057890 */ /* 0x000fe4000fffe0ff */
[----:B------:R-:W-:Y:S02]  /*4dd0*/  ULEA UR8, UR4, UR67, 0x6 ;  /* 0x0000004304087291 */ /* 0x000fe4000f8e30ff */
[----:B------:R-:W-:Y:S01]  /*4de0*/  UISETP.NE.AND UP1, UPT, UR5, 0x4, UPT ;  /* 0x000000040500788c */ /* 0x000fe2000bf25270 */
[----:B------:R-:W-:Y:S01]  /*4df0*/  PLOP3.LUT P0, PT, PT, PT, UP0, 0x80, 0x8 ;  /* 0x000000000008781c */ /* 0x000fe20003f0f008 */
[----:B------:R-:W-:Y:S02]  /*4e00*/  ULEA UR12, UR4, UR68, 0x6 ;  /* 0x00000044040c7291 */ /* 0x000fe4000f8e30ff */
[----:B------:R-:W-:Y:S02]  /*4e10*/  USEL UR6, URZ, 0x1, UP1 ;  /* 0x00000001ff067887 */ /* 0x000fe40008800000 */
[----:B------:R-:W-:Y:S02]  /*4e20*/  USEL UR27, UR5, URZ, UP1 ;  /* 0x000000ff051b7287 */ /* 0x000fe40008800000 */
[----:B------:R-:W-:Y:S02]  /*4e30*/  ULEA UR18, UR4, UR66, 0x9 ;  /* 0x0000004204127291 */ /* 0x000fe4000f8e48ff */
[----:B------:R-:W-:Y:S01]  /*4e40*/  @UP0 ULEA UR5, UR27, UR29, 0x3 ;  /* 0x0000001d1b050291 */ /* 0x000fe2000f8e18ff */
[----:B------:R-:W-:Y:S01]  /*4e50*/  LOP3.LUT R9, R9, UR6, RZ, 0x3c, !PT ;  /* 0x0000000609097c12 */ /* 0x000fe2000f8e3cff */
[----:B------:R-:W-:Y:S02]  /*4e60*/  ULEA UR16, UR4, UR65, 0xb ;  /* 0x0000004104107291 */ /* 0x000fe4000f8e58ff */
[----:B------:R-:W-:Y:S01]  /*4e70*/  UIADD3 UR4, UPT, UPT, UR8, 0x20, URZ ;  /* 0x0000002008047890 */ /* 0x000fe2000fffe0ff */
[----:B-1----:R-:W-:Y:S01]  /*4e80*/  @P0 SHF.L.U32 R3, R9, 0x1f, RZ ;  /* 0x0000001f09030819 */ /* 0x002fe200000006ff */
[----:B------:R-:W-:Y:S02]  /*4e90*/  UIADD3 UR6, UPT, UPT, UR12, 0x20, URZ ;  /* 0x000000200c067890 */ /* 0x000fe4000fffe0ff */
[----:B------:R-:W-:Y:S01]  /*4ea0*/  UISETP.NE.U32.AND UP0, UPT, UR9, URZ, UPT ;  /* 0x000000ff0900728c */ /* 0x000fe2000bf05070 */
[----:B------:R2:W3:Y:S01]  /*4eb0*/  @P0 SYNCS.PHASECHK.TRANS64.TRYWAIT P1, [UR5], R3 ;  /* 0x00000003ff0005a7 */ /* 0x0004e20008021105 */
[----:B------:R-:W-:Y:S02]  /*4ec0*/  UIADD3 UR10, UPT, UPT, UR18, 0x2, URZ ;  /* 0x00000002120a7890 */ /* 0x000fe4000fffe0ff */
[----:B------:R-:W-:Y:S02]  /*4ed0*/  UIADD3 UR22, UPT, UPT, UR18, 0x4, URZ ;  /* 0x0000000412167890 */ /* 0x000fe4000fffe0ff */
[----:B------:R-:W-:Y:S02]  /*4ee0*/  UIADD3 UR20, UPT, UPT, UR18, 0x100, URZ ;  /* 0x0000010012147890 */ /* 0x000fe4000fffe0ff */
[----:B------:R-:W-:Y:S02]  /*4ef0*/  UIADD3 UR14, UPT, UPT, UR18, 0x102, URZ ;  /* 0x00000102120e7890 */ /* 0x000fe4000fffe0ff */
[----:B------:R-:W-:Y:S02]  /*4f00*/  UIADD3 UR26, UPT, UPT, UR26, 0x1, URZ ;  /* 0x000000011a1a7890 */ /* 0x000fe4000fffe0ff */
[----:B------:R-:W-:Y:S01]  /*4f10*/  UIADD3 UR28, UPT, UPT, UR28, -0x1, URZ ;  /* 0xffffffff1c1c7890 */ /* 0x000fe2000fffe0ff */
[----:B------:R-:W-:Y:S01]  /*4f20*/  UMOV UR9, 0x4008 ;  /* 0x0000400800097882 */ /* 0x000fe20000000000 */
[----:B------:R-:W-:Y:S01]  /*4f30*/  UMOV UR5, 0x4008 ;  /* 0x0000400800057882 */ /* 0x000fe20000000000 */
[----:B------:R1:W-:Y:S01]  /*4f40*/  UTCCP.T.S.2CTA.4x32dp128bit tmem[UR25+0x80], gdesc[UR8] ;  /* 0x00008008190079e7 */ /* 0x0003e20009300000 */
[----:B------:R4:W-:Y:S01]  /*4f50*/  UTCCP.T.S.2CTA.4x32dp128bit tmem[UR25+0x84], gdesc[UR4] ;  /* 0x00008404190079e7 */ /* 0x0009e20009300000 */
[----:B------:R-:W-:Y:S01]  /*4f60*/  UMOV UR13, 0x4008 ;  /* 0x00004008000d7882 */ /* 0x000fe20000000000 */
[----:B------:R-:W-:Y:S01]  /*4f70*/  UMOV UR7, 0x4008 ;  /* 0x0000400800077882 */ /* 0x000fe20000000000 */
[----:B------:R2:W-:Y:S01]  /*4f80*/  UTCCP.T.S.2CTA.4x32dp128bit tmem[UR25+0x88], gdesc[UR12] ;  /* 0x0000880c190079e7 */ /* 0x0005e20009300000 */
[----:B------:R2:W-:Y:S01]  /*4f90*/  UTCCP.T.S.2CTA.4x32dp128bit tmem[UR25+0x8c], gdesc[UR6] ;  /* 0x00008c06190079e7 */ /* 0x0005e20009300000 */
[----:B------:R-:W-:Y:S01]  /*4fa0*/  UMOV UR19, 0x40004040 ;  /* 0x4000404000137882 */ /* 0x000fe20000000000 */
[----:B------:R-:W-:Y:S01]  /*4fb0*/  UMOV UR17, 0x40004040 ;  /* 0x4000404000117882 */ /* 0x000fe20000000000 */
[----:B------:R-:W-:Y:S01]  /*4fc0*/  UMOV UR11, 0x40004040 ;  /* 0x40004040000b7882 */ /* 0x000fe20000000000 */
[----:B------:R2:W-:Y:S01]  /*4fd0*/  UTCQMMA.2CTA gdesc[UR16], gdesc[UR18], tmem[UR24], tmem[UR46], idesc[UR47], tmem[UR48], UP0 ;  /* 0x00302e1210007dea */ /* 0x0005e20008200318 */
[----:B------:R-:W-:Y:S01]  /*4fe0*/  UISETP.NE.AND UP0, UPT, UR26, UR38, UPT ;  /* 0x000000261a00728c */ /* 0x000fe2000bf05270 */
[----:B------:R-:W-:Y:S01]  /*4ff0*/  UMOV UR23, 0x40004040 ;  /* 0x4000404000177882 */ /* 0x000fe20000000000 */
[----:B------:R-:W-:Y:S01]  /*5000*/  UMOV UR21, 0x40004040 ;  /* 0x4000404000157882 */ /* 0x000fe20000000000 */
[----:B-1----:R-:W-:Y:S02]  /*5010*/  UIADD3 UR8, UPT, UPT, UR16, 0x2, URZ ;  /* 0x0000000210087890 */ /* 0x002fe4000fffe0ff */
[----:B----4-:R-:W-:Y:S02]  /*5020*/  UIADD3 UR4, UPT, UPT, UR16, 0x4, URZ ;  /* 0x0000000410047890 */ /* 0x010fe4000fffe0ff */
[----:B--2---:R-:W-:Y:S02]  /*5030*/  UIADD3 UR12, UPT, UPT, UR18, 0x6, URZ ;  /* 0x00000006120c7890 */ /* 0x004fe4000fffe0ff */
[----:B------:R-:W-:Y:S01]  /*5040*/  UIADD3 UR6, UPT, UPT, UR16, 0x6, URZ ;  /* 0x0000000610067890 */ /* 0x000fe2000fffe0ff */
[----:B------:R-:W-:Y:S01]  /*5050*/  UMOV UR9, 0x40004040 ;  /* 0x4000404000097882 */ /* 0x000fe20000000000 */
[----:B------:R-:W-:Y:S01]  /*5060*/  UMOV UR5, 0x40004040 ;  /* 0x4000404000057882 */ /* 0x000fe20000000000 */
[----:B------:R1:W-:Y:S01]  /*5070*/  UTCQMMA.2CTA gdesc[UR8], gdesc[UR10], tmem[UR24], tmem[UR44], idesc[UR45], tmem[UR60], UPT ;  /* 0x003c2c0a08007dea */ /* 0x0003e2000ba00318 */
[----:B------:R-:W-:Y:S01]  /*5080*/  UIADD3 UR17, UPT, UPT, UR15, 0x20, URZ ;  /* 0x000000200f117890 */ /* 0x000fe2000fffe0ff */
[----:B------:R2:W-:Y:S01]  /*5090*/  UTCQMMA.2CTA gdesc[UR4], gdesc[UR22], tmem[UR24], tmem[UR42], idesc[UR43], tmem[UR58], UPT ;  /* 0x003a2a1604007dea */ /* 0x0005e2000ba00318 */
[----:B------:R-:W-:Y:S01]  /*50a0*/  UMOV UR13, 0x40004040 ;  /* 0x40004040000d7882 */ /* 0x000fe20000000000 */
[----:B------:R-:W-:Y:S01]  /*50b0*/  UMOV UR7, 0x40004040 ;  /* 0x4000404000077882 */ /* 0x000fe20000000000 */
[----:B------:R-:W-:Y:S01]  /*50c0*/  UMOV UR15, 0x40004040 ;  /* 0x40004040000f7882 */ /* 0x000fe20000000000 */
[----:B------:R4:W-:Y:S01]  /*50d0*/  UTCQMMA.2CTA gdesc[UR6], gdesc[UR12], tmem[UR24], tmem[UR40], idesc[UR41], tmem[UR56], UPT ;  /* 0x0038280c06007dea */ /* 0x0009e2000ba00318 */
[----:B-1----:R-:W-:Y:S02]  /*50e0*/  UIADD3 UR8, UPT, UPT, UR16, 0x400, URZ ;  /* 0x0000040010087890 */ /* 0x002fe4000fffe0ff */
[----:B--2---:R-:W-:Y:S02]  /*50f0*/  UIADD3 UR4, UPT, UPT, UR16, 0x402, URZ ;  /* 0x0000040210047890 */ /* 0x004fe4000fffe0ff */
[----:B------:R-:W-:Y:S02]  /*5100*/  UIADD3 UR22, UPT, UPT, UR18, 0x104, URZ ;  /* 0x0000010412167890 */ /* 0x000fe4000fffe0ff */
[----:B----4-:R-:W-:Y:S02]  /*5110*/  UIADD3 UR12, UPT, UPT, UR16, 0x404, URZ ;  /* 0x00000404100c7890 */ /* 0x010fe4000fffe0ff */
[----:B------:R-:W-:Y:S01]  /*5120*/  UIADD3 UR10, UPT, UPT, UR18, 0x106, URZ ;  /* 0x00000106120a7890 */ /* 0x000fe2000fffe0ff */
[----:B------:R1:W-:Y:S01]  /*5130*/  UTCQMMA.2CTA gdesc[UR8], gdesc[UR20], tmem[UR24], tmem[UR36], idesc[UR37], tmem[UR62], UPT ;  /* 0x003e241408007dea */ /* 0x0003e2000ba00318 */
[----:B------:R-:W-:Y:S01]  /*5140*/  UIADD3 UR6, UPT, UPT, UR16, 0x406, URZ ;  /* 0x0000040610067890 */ /* 0x000fe2000fffe0ff */
[----:B------:R2:W-:Y:S04]  /*5150*/  UTCQMMA.2CTA gdesc[UR4], gdesc[UR14], tmem[UR24], tmem[UR34], idesc[UR35], tmem[UR54], UPT ;  /* 0x0036220e04007dea */ /* 0x0005e8000ba00318 */
[----:B------:R4:W-:Y:S04]  /*5160*/  UTCQMMA.2CTA gdesc[UR12], gdesc[UR22], tmem[UR24], tmem[UR32], idesc[UR33], tmem[UR52], UPT ;  /* 0x003420160c007dea */ /* 0x0009e8000ba00318 */
[----:B------:R4:W-:Y:S01]  /*5170*/  UTCQMMA.2CTA gdesc[UR6], gdesc[UR10], tmem[UR24], tmem[UR30], idesc[UR31], tmem[UR50], UPT ;  /* 0x00321e0a06007dea */ /* 0x0009e2000ba00318 */
[----:B------:R4:W-:Y:S01]  /*5180*/  UTCBAR.2CTA.MULTICAST [UR17], URZ, UR64 ;  /* 0x000000ff110073e9 */ /* 0x0009e20008200840 */
[----:B-1----:R-:W-:Y:S01]  /*5190*/  UMOV UR9, 0x1 ;  /* 0x0000000100097882 */ /* 0x002fe20000000000 */
[----:B--2---:R-:W-:Y:S01]  /*51a0*/  UMOV UR4, UR27 ;  /* 0x0000001b00047c82 */ /* 0x004fe20008000000 */
[----:B------:R-:W-:Y:S05]  /*51b0*/  BRA.U UP0, `(.L_x_79) ;  /* 0xfffffff900e47547 */ /* 0x000fea000b83ffff */
.L_x_76:
[----:B------:R-:W-:Y:S01]  /*51c0*/  UIADD3 UR4, UPT, UPT, UR71, 0xa0, URZ ;  /* 0x000000a047047890 */ /* 0x000fe2000fffe0ff */
[----:B------:R-:W-:-:S08]  /*51d0*/  UMOV UR26, UR38 ;  /* 0x00000026001a7c82 */ /* 0x000fd00008000000 */
[----:B------:R2:W-:Y:S01]  /*51e0*/  UTCBAR.2CTA.MULTICAST [UR4], URZ, UR76 ;  /* 0x000000ff040073e9 */ /* 0x0005e2000820084c */
[----:B------:R-:W-:Y:S02]  /*51f0*/  NOP ;  /* 0x0000000000007918 */ /* 0x000fe40000000000 */
.L_x_74:
[----:B------:R-:W-:Y:S01]  /*5200*/  R2UR UR5, R90 ;  /* 0x000000005a0572ca */ /* 0x000fe200000e0000 */
[----:B--2---:R-:W-:Y:S01]  /*5210*/  UIADD3 UR4, UPT, UPT, UR72, 0x1, URZ ;  /* 0x0000000148047890 */ /* 0x004fe2000fffe0ff */
[----:B------:R-:W-:-:S03]  /*5220*/  ISETP.NE.AND P0, PT, R11, 0x2, PT ;  /* 0x000000020b00780c */ /* 0x000fc60003f05270 */
[----:B------:R-:W-:Y:S01]  /*5230*/  UISETP.NE.AND UP0, UPT, UR4, 0x2, UPT ;  /* 0x000000020400788c */ /* 0x000fe2000bf05270 */
[----:B-1----:R-:W-:Y:S02]  /*5240*/  SEL R3, RZ, 0x1, P0 ;  /* 0x00000001ff037807 */ /* 0x002fe40000000000 */
[----:B------:R-:W-:Y:S01]  /*5250*/  SEL R11, R11, RZ, P0 ;  /* 0x000000ff0b0b7207 */ /* 0x000fe20000000000 */
[----:B------:R-:W-:Y:S01]  /*5260*/  USEL UR72, UR4, URZ, UP0 ;  /* 0x000000ff04487287 */ /* 0x000fe20008000000 */
[----:B------:R-:W-:-:S03]  /*5270*/  LOP3.LUT R10, R10, R3, RZ, 0x3c, !PT ;  /* 0x000000030a0a7212 */ /* 0x000fc600078e3cff */
[----:B------:R-:W-:Y:S02]  /*5280*/  UIADD3 UR28, UPT, UPT, UR69, UR5, URZ ;  /* 0x00000005451c7290 */ /* 0x000fe4000fffe0ff */
[----:B------:R-:W-:-:S06]  /*5290*/  USEL UR5, URZ, 0x1, UP0 ;  /* 0x00000001ff057887 */ /* 0x000fcc0008000000 */
[----:B------:R-:W-:Y:S01]  /*52a0*/  LOP3.LUT R12, R12, UR5, RZ, 0x3c, !PT ;  /* 0x000000050c0c7c12 */ /* 0x000fe2000f8e3cff */
[----:B------:R-:W-:Y:S06]  /*52b0*/  BRA.U UP2, `(.L_x_80) ;  /* 0xfffffff102087547 */ /* 0x000fec000b83ffff */
[----:B------:R-:W1:Y:S01]  /*52c0*/  S2UR UR8, SR_CgaCtaId ;  /* 0x00000000000879c3 */ /* 0x000e620000008800 */
[----:B------:R-:W-:Y:S02]  /*52d0*/  ELECT P0, URZ, PT ;  /* 0x0000000000ff782f */ /* 0x000fe40003800000 */
[----:B------:R-:W-:Y:S01]  /*52e0*/  R2UR UR5, R2 ;  /* 0x00000000020572ca */ /* 0x000fe200000e0000 */
[----:B------:R-:W-:Y:S01]  /*52f0*/  UMOV UR4, 0x40 ;  /* 0x0000004000047882 */ /* 0x000fe20000000000 */
[----:B------:R-:W-:-:S03]  /*5300*/  IMAD.MOV.U32 R2, RZ, RZ, 0x1 ;  /* 0x00000001ff027424 */ /* 0x000fc600078e00ff */
[----:B------:R-:W-:Y:S08]  /*5310*/  UVIRTCOUNT.DEALLOC.SMPOOL 0x80 ;  /* 0x000000800000784c */ /* 0x000ff00000000000 */
[----:B------:R-:W-:Y:S02]  /*5320*/  UISETP.NE.AND UP0, UPT, UR5, URZ, UPT ;  /* 0x000000ff0500728c */ /* 0x000fe4000bf05270 */
[----:B-1----:R-:W-:-:S09]  /*5330*/  ULEA UR8, UR8, UR4, 0x18 ;  /* 0x0000000408087291 */ /* 0x002fd2000f8ec0ff */
[----:B------:R1:W-:Y:S01]  /*5340*/  @P0 STS.U8 [UR8+0x1c], R2 ;  /* 0x00001c02ff000988 */ /* 0x0003e20008000008 */
[----:B------:R-:W-:Y:S05]  /*5350*/  BRA.U UP0, `(.L_x_81) ;  /* 0x0000000100587547 */ /* 0x000fea000b800000 */
[----:B------:R-:W-:Y:S01]  /*5360*/  UIADD3 UR5, UPT, UPT, UR29, 0xb0, URZ ;  /* 0x000000b01d057890 */ /* 0x000fe2000fffe0ff */
[----:B------:R-:W-:-:S03]  /*5370*/  SHF.L.U32 R3, R12, 0x1f, RZ ;  /* 0x0000001f0c037819 */ /* 0x000fc600000006ff */
[----:B------:R-:W-:-:S09]  /*5380*/  ULEA UR4, UR72, UR5, 0x3 ;  /* 0x0000000548047291 */ /* 0x000fd2000f8e18ff */
[----:B------:R-:W2:Y:S02]  /*5390*/  SYNCS.PHASECHK.TRANS64.TRYWAIT P0, [UR4], R3 ;  /* 0x00000003ff0075a7 */ /* 0x000ea40008001104 */
[----:B--2---:R-:W-:Y:S05]  /*53a0*/  @!P0 BRA `(.L_x_82) ;  /* 0x0000004800248947 */ /* 0x004fea0003800000 */
.L_x_160:
[----:B------:R-:W-:-:S04]  /*53b0*/  UIADD3 UR4, UPT, UPT, UR72, 0x1, URZ ;  /* 0x0000000148047890 */ /* 0x000fc8000fffe0ff */
[----:B------:R-:W-:-:S04]  /*53c0*/  UISETP.NE.AND UP1, UPT, UR4, 0x2, UPT ;  /* 0x000000020400788c */ /* 0x000fc8000bf25270 */
[----:B----4-:R-:W-:Y:S02]  /*53d0*/  USEL UR6, URZ, 0x1, UP1 ;  /* 0x00000001ff067887 */ /* 0x010fe40008800000 */
[----:B------:R-:W-:-:S04]  /*53e0*/  USEL UR4, UR4, URZ, UP1 ;  /* 0x000000ff04047287 */ /* 0x000fc80008800000 */
[----:B------:R-:W-:Y:S01]  /*53f0*/  ULEA UR4, UR4, UR5, 0x3 ;  /* 0x0000000504047291 */ /* 0x000fe2000f8e18ff */
[----:B-1----:R-:W-:-:S04]  /*5400*/  LOP3.LUT R3, R12, UR6, RZ, 0x3c, !PT ;  /* 0x000000060c037c12 */ /* 0x002fc8000f8e3cff */
[----:B------:R-:W-:Y:S01]  /*5410*/  SHF.L.U32 R3, R3, 0x1f, RZ ;  /* 0x0000001f03037819 */ /* 0x000fe200000006ff */
[----:B------:R-:W-:-:S04]  /*5420*/  IMAD.U32 R2, RZ, RZ, UR4 ;  /* 0x00000004ff027e24 */ /* 0x000fc8000f8e00ff */
[----:B------:R1:W2:Y:S03]  /*5430*/  SYNCS.PHASECHK.TRANS64.TRYWAIT P0, [R2+URZ], R3 ;  /* 0x00000003020075a7 */ /* 0x0002a600080011ff */
[----:B--2---:R-:W-:Y:S05]  /*5440*/  @!P0 NANOSLEEP.SYNCS 0x989680 ;  /* 0x009896800000895d */ /* 0x004fea0003900000 */
[----:B------:R-:W2:Y:S02]  /*5450*/  @!P0 SYNCS.PHASECHK.TRANS64 P0, [R2+URZ], R3 ;  /* 0x00000003020085a7 */ /* 0x000ea400080010ff */
[----:B--2---:R-:W-:Y:S05]  /*5460*/  @P0 BRA `(.L_x_83) ;  /* 0x0000000000240947 */ /* 0x004fea0003800000 */
.L_x_84:
[----:B--2---:R2:W4:Y:S02]  /*5470*/  SYNCS.PHASECHK.TRANS64.TRYWAIT P0, [R2+URZ], R3 ;  /* 0x00000003020075a7 */ /* 0x00452400080011ff */
[----:B----4-:R-:W-:Y:S05]  /*5480*/  @!P0 NANOSLEEP.SYNCS 0x989680 ;  /* 0x009896800000895d */ /* 0x010fea0003900000 */
[----:B------:R-:W4:Y:S02]  /*5490*/  @!P0 SYNCS.PHASECHK.TRANS64 P0, [R2+URZ], R3 ;  /* 0x00000003020085a7 */ /* 0x000f2400080010ff */
[----:B----4-:R-:W-:Y:S05]  /*54a0*/  @!P0 BRA `(.L_x_84) ;  /* 0xfffffffc00f08947 */ /* 0x010fea000383ffff */
[----:B------:R-:W-:Y:S05]  /*54b0*/  BRA `(.L_x_83) ;  /* 0x0000000000107947 */ /* 0x000fea0003800000 */
.L_x_81:
[----:B------:R-:W-:Y:S01]  /*54c0*/  R2UR UR5, R0 ;  /* 0x00000000000572ca */ /* 0x000fe200000e0000 */
[----:B------:R-:W-:-:S12]  /*54d0*/  UIADD3 UR4, UPT, UPT, UR29, 0xe0, URZ ;  /* 0x000000e01d047890 */ /* 0x000fd8000fffe0ff */
[----:B------:R-:W-:-:S09]  /*54e0*/  UPRMT UR4, UR5, 0x654, UR4 ;  /* 0x0000065405047896 */ /* 0x000fd20008000004 */
[----:B------:R-:W-:Y:S03]  /*54f0*/  SYNCS.ARRIVE.TRANS64.RED.A1T0 RZ, [UR4], RZ ;  /* 0x000000ffffff79a7 */ /* 0x000fe60008100404 */
.L_x_83:
[----:B-12---:R-:W-:Y:S01]  /*5500*/  SHF.L.U32 R3, RZ, 0x1f, RZ ;  /* 0x0000001fff037819 */ /* 0x006fe200000006ff */
[----:B------:R-:W-:Y:S01]  /*5510*/  UIADD3 UR4, UPT, UPT, UR29, 0xe0, URZ ;  /* 0x000000e01d047890 */ /* 0x000fe2000fffe0ff */
[----:B------:R-:W-:Y:S02]  /*5520*/  PLOP3.LUT P0, PT, PT, PT, UP0, 0x80, 0x8 ;  /* 0x000000000008781c */ /* 0x000fe40003f0f008 */
[----:B---3--:R-:W1:Y:S02]  /*5530*/  SYNCS.PHASECHK.TRANS64.TRYWAIT P1, [UR29+0xe0], R3 ;  /* 0x0000e003ff0075a7 */ /* 0x008e64000802111d */
[----:B-1----:R-:W-:Y:S09]  /*5540*/  @!P1 BRA `(.L_x_85) ;  /* 0x0000004400d49947 */ /* 0x002ff20003800000 */
.L_x_162:
[----:B------:R-:W-:Y:S01]  /*5550*/  R2UR UR5, R0 ;  /* 0x00000000000572ca */ /* 0x000fe200000e0000 */
[----:B----4-:R-:W-:-:S12]  /*5560*/  UMOV UR6, 0x1 ;  /* 0x0000000100067882 */ /* 0x010fd80000000000 */
[----:B------:R-:W-:-:S03]  /*5570*/  @!UP0 UPRMT UR4, UR5, 0x654, UR4 ;  /* 0x0000065405048896 */ /* 0x000fc60008000004 */
[----:B------:R-:W-:-:S06]  /*5580*/  UMOV UR5, 0xffff ;  /* 0x0000ffff00057882 */ /* 0x000fcc0000000000 */
[----:B------:R-:W-:Y:S01]  /*5590*/  @!P0 SYNCS.ARRIVE.TRANS64.RED.A1T0 RZ, [UR4], RZ ;  /* 0x000000ffffff89a7 */ /* 0x000fe20008100404 */
[----:B------:R-:W-:Y:S01]  /*55a0*/  NOP ;  /* 0x0000000000007918 */ /* 0x000fe20000000000 */
[----:B------:R-:W2:Y:S01]  /*55b0*/  LDS R0, [UR8+0x14] ;  /* 0x00001408ff007984 */ /* 0x000ea20008000800 */
[----:B------:R-:W-:-:S04]  /*55c0*/  ULOP3.LUT UR4, UR25, 0xffff, URZ, 0xc0, !UPT ;  /* 0x0000ffff19047892 */ /* 0x000fc8000f8ec0ff */
[----:B------:R-:W-:-:S04]  /*55d0*/  USHF.R.U32.HI UR4, URZ, 0x5, UR4 ;  /* 0x00000005ff047899 */ /* 0x000fc80008011604 */
[----:B------:R-:W-:Y:S02]  /*55e0*/  USHF.L.U32 UR5, UR5, UR4, URZ ;  /* 0x0000000405057299 */ /* 0x000fe400080006ff */
[----:B------:R-:W-:-:S04]  /*55f0*/  USHF.L.U32 UR4, UR6, UR4, URZ ;  /* 0x0000000406047299 */ /* 0x000fc800080006ff */
[----:B--2---:R-:W-:-:S04]  /*5600*/  LOP3.LUT R0, R0, UR5, RZ, 0xc0, !PT ;  /* 0x0000000500007c12 */ /* 0x004fc8000f8ec0ff */
[----:B------:R-:W-:-:S13]  /*5610*/  ISETP.NE.AND P0, PT, R0, UR5, PT ;  /* 0x0000000500007c0c */ /* 0x000fda000bf05270 */
[----:B------:R-:W-:Y:S05]  /*5620*/  @P0 BRA `(.L_x_86) ;  /* 0x0000000000580947 */ /* 0x000fea0003800000 */
[----:B------:R-:W2:Y:S02]  /*5630*/  LDS R0, [UR8+0x18] ;  /* 0x00001808ff007984 */ /* 0x000ea40008000800 */
[----:B--2---:R-:W-:-:S04]  /*5640*/  LOP3.LUT R0, R0, UR4, RZ, 0xc0, !PT ;  /* 0x0000000400007c12 */ /* 0x004fc8000f8ec0ff */
[----:B------:R-:W-:-:S13]  /*5650*/  ISETP.NE.AND P0, PT, R0, UR4, PT ;  /* 0x0000000400007c0c */ /* 0x000fda000bf05270 */
[----:B------:R-:W-:Y:S05]  /*5660*/  @P0 BRA `(.L_x_87) ;  /* 0x00000000003c0947 */ /* 0x000fea0003800000 */
[----:B-1----:R-:W1:Y:S01]  /*5670*/  S2R R2, SR_LANEID ;  /* 0x0000000000027919 */ /* 0x002e620000000000 */
[----:B------:R-:W-:Y:S01]  /*5680*/  ULOP3.LUT UR5, URZ, UR5, URZ, 0x33, !UPT ;  /* 0x00000005ff057292 */ /* 0x000fe2000f8e33ff */
[----:B------:R-:W-:Y:S01]  /*5690*/  LOP3.LUT R4, RZ, UR4, RZ, 0x33, !PT ;  /* 0x00000004ff047c12 */ /* 0x000fe2000f8e33ff */
[----:B------:R-:W-:Y:S02]  /*56a0*/  VOTEU.ANY UR4, UPT, PT ;  /* 0x0000000000047886 */ /* 0x000fe400038e0100 */
[----:B------:R-:W-:Y:S01]  /*56b0*/  UFLO.U32 UR4, UR4 ;  /* 0x00000004000472bd */ /* 0x000fe200080e0000 */
[----:B------:R-:W2:Y:S01]  /*56c0*/  REDUX UR6, R4 ;  /* 0x00000000040673c4 */ /* 0x000ea20000000000 */
[----:B------:R-:W-:-:S06]  /*56d0*/  IMAD.U32 R0, RZ, RZ, UR5 ;  /* 0x00000005ff007e24 */ /* 0x000fcc000f8e00ff */
[----:B------:R3:W-:Y:S01]  /*56e0*/  UTCATOMSWS.AND URZ, UR5 ;  /* 0x0000000500ff79e3 */ /* 0x0007e20008000000 */
[----:B------:R-:W4:Y:S01]  /*56f0*/  REDUX UR7, R0 ;  /* 0x00000000000773c4 */ /* 0x000f220000000000 */
[----:B-1----:R-:W-:Y:S01]  /*5700*/  ISETP.EQ.U32.AND P0, PT, R2, UR4, PT ;  /* 0x0000000402007c0c */ /* 0x002fe2000bf02070 */
[----:B--2---:R-:W-:Y:S01]  /*5710*/  IMAD.U32 R2, RZ, RZ, UR6 ;  /* 0x00000006ff027e24 */ /* 0x004fe2000f8e00ff */
[----:B----4-:R-:W-:-:S11]  /*5720*/  MOV R3, UR7 ;  /* 0x0000000700037c02 */ /* 0x010fd60008000f00 */
[----:B------:R3:W-:Y:S04]  /*5730*/  @P0 ATOMS.AND RZ, [UR8+0x14], R3 ;  /* 0x00001403ffff098c */ /* 0x0007e8000a800008 */
[----:B------:R3:W-:Y:S01]  /*5740*/  @P0 ATOMS.AND RZ, [UR8+0x18], R2 ;  /* 0x00001802ffff098c */ /* 0x0007e2000a800008 */
[----:B------:R-:W-:Y:S05]  /*5750*/  BRA `(.L_x_88) ;  /* 0x0000000000147947 */ /* 0x000fea0003800000 */
.L_x_87:
[----:B-1----:R-:W-:Y:S02]  /*5760*/  MOV R2, 0x5780 ;  /* 0x0000578000027802 */ /* 0x002fe40000000f00 */
[----:B-----5:R-:W-:Y:S05]  /*5770*/  CALL.REL.NOINC `($__internal_0_$__cuda_sm10x_tcgen05_guardrail_trap_col_being_dealloced_not_returned_by_alloc) ;  /* 0x00000048003c7944 */ /* 0x020fea0003c00000 */
[----:B------:R-:W-:Y:S05]  /*5780*/  BRA `(.L_x_88) ;  /* 0x0000000000087947 */ /* 0x000fea0003800000 */
.L_x_86:
[----:B-1----:R-:W-:Y:S02]  /*5790*/  MOV R2, 0x57b0 ;  /* 0x000057b000027802 */ /* 0x002fe40000000f00 */
[----:B-----5:R-:W-:Y:S05]  /*57a0*/  CALL.REL.NOINC `($__internal_2_$__cuda_sm10x_tcgen05_guardrail_trap_unallocated_columns_being_dealloced) ;  /* 0x0000004800487944 */ /* 0x020fea0003c00000 */
.L_x_88:
[----:B------:R-:W-:Y:S01]  /*57b0*/  NOP ;  /* 0x0000000000007918 */ /* 0x000fe20000000000 */
[----:B---3--:R-:W-:Y:S05]  /*57c0*/  EXIT ;  /* 0x000000000000794d */ /* 0x008fea0003800000 */
.L_x_59:
[----:B------:R-:W-:-:S09]  /*57d0*/  UISETP.NE.OR UP0, UPT, UR19, 0x3, !UP4 ;  /* 0x000000031300788c */ /* 0x000fd2000e705670 */
[----:B------:R-:W-:Y:S05]  /*57e0*/  BRA.U UP0, `(.L_x_89) ;  /* 0x0000000d00fc7547 */ /* 0x000fea000b800000 */
[----:B------:R-:W1:Y:S01]  /*57f0*/  LDCU UR29, c[0x0][0x370] ;  /* 0x00006e00ff1d77ac */ /* 0x000e620008000800 */
[----:B------:R-:W-:Y:S01]  /*5800*/  R2UR UR6, R92 ;  /* 0x000000005c0672ca */ /* 0x000fe200000e0000 */
[----:B------:R-:W2:Y:S01]  /*5810*/  LDC.64 R16, c[0x0][0x348] ;  /* 0x0000d200ff107b82 */ /* 0x000ea20000000a00 */
[----:B------:R-:W-:Y:S01]  /*5820*/  HFMA2 R13, -RZ, RZ, 0, 0 ;  /* 0x00000000ff0d7431 */ /* 0x000fe200000001ff */
[----:B------:R-:W1:Y:S01]  /*5830*/  LDCU.128 UR32, c[0x0][0xf10] ;  /* 0x0001e200ff2077ac */ /* 0x000e620008000c00 */
[----:B------:R-:W-:Y:S01]  /*5840*/  IMAD.MOV.U32 R15, RZ, RZ, 0x1 ;  /* 0x00000001ff0f7424 */ /* 0x000fe200078e00ff */
[----:B------:R-:W-:Y:S01]  /*5850*/  MOV R7, 0x2000 ;  /* 0x0000200000077802 */ /* 0x000fe20000000f00 */
[----:B------:R-:W-:Y:S01]  /*5860*/  IMAD.MOV.U32 R14, RZ, RZ, RZ ;  /* 0x000000ffff0e7224 */ /* 0x000fe200078e00ff */
[----:B------:R-:W3:Y:S02]  /*5870*/  LDCU UR27, c[0x0][0x374] ;  /* 0x00006e80ff1b77ac */ /* 0x000ee40008000800 */
[----:B------:R-:W4:Y:S01]  /*5880*/  LDC.64 R2, c[0x0][0xc88] ;  /* 0x00032200ff027b82 */ /* 0x000f220000000a00 */
[----:B------:R-:W3:Y:S01]  /*5890*/  LDCU UR15, c[0x0][0xf0c] ;  /* 0x0001e180ff0f77ac */ /* 0x000ee20008000800 */
[----:B------:R-:W3:Y:S06]  /*58a0*/  LDCU UR36, c[0x0][0xf20] ;  /* 0x0001e400ff2477ac */ /* 0x000eec0008000800 */
[----:B------:R-:W2:Y:S01]  /*58b0*/  LDC.64 R4, c[0x0][0xc90] ;  /* 0x00032400ff047b82 */ /* 0x000ea20000000a00 */
[----:B------:R-:W3:Y:S01]  /*58c0*/  LDCU UR4, c[0x0][0xf30] ;  /* 0x0001e600ff0477ac */ /* 0x000ee20008000800 */
[----:B------:R-:W-:Y:S01]  /*58d0*/  UMOV UR24, 0x400 ;  /* 0x0000040000187882 */ /* 0x000fe20000000000 */
[----:B------:R-:W-:-:S02]  /*58e0*/  UPLOP3.LUT UP3, UPT, UPT, UPT, UPT, 0x40, 0x4 ;  /* 0x000000000004789c */ /* 0x000fc40003f6e870 */
[----:B------:R-:W-:Y:S02]  /*58f0*/  ULEA UR24, UR6, UR24, 0x18 ;  /* 0x0000001806187291 */ /* 0x000fe4000f8ec0ff */
[----:B-1----:R-:W-:Y:S02]  /*5900*/  UIMAD.WIDE.U32 UR6, UR29, UR32, URZ ;  /* 0x000000201d0672a5 */ /* 0x002fe4000f8e00ff */
[----:B---3--:R-:W-:Y:S02]  /*5910*/  UIMAD.WIDE.U32 UR8, UR27, UR35, URZ ;  /* 0x000000231b0872a5 */ /* 0x008fe4000f8e00ff */
[----:B------:R-:W-:Y:S02]  /*5920*/  UISETP.GE.AND UP0, UPT, UR39, 0x1, UPT ;  /* 0x000000012700788c */ /* 0x000fe4000bf06270 */
[----:B------:R-:W-:Y:S01]  /*5930*/  UISETP.NE.AND UP4, UPT, UR39, 0x1, UPT ;  /* 0x000000012700788c */ /* 0x000fe2000bf85270 */
[----:B------:R-:W-:Y:S02]  /*5940*/  UMOV UR6, UR7 ;  /* 0x0000000700067c82 */ /* 0x000fe40008000000 */
[----:B------:R-:W-:Y:S01]  /*5950*/  UMOV UR30, UR9 ;  /* 0x00000009001e7c82 */ /* 0x000fe20008000000 */
[----:B------:R-:W1:Y:S01]  /*5960*/  LDCU.64 UR16, c[0x0][0xf28] ;  /* 0x0001e500ff1077ac */ /* 0x000e620008000a00 */
[----:B------:R-:W-:-:S02]  /*5970*/  UISETP.NE.AND UP6, UPT, UR15, 0x1, UPT ;  /* 0x000000010f00788c */ /* 0x000fc4000bfc5270 */
[----:B------:R-:W-:Y:S02]  /*5980*/  UISETP.NE.AND UP5, UPT, UR34, 0x1, UPT ;  /* 0x000000012200788c */ /* 0x000fe4000bfa5270 */
[----:B------:R-:W-:Y:S02]  /*5990*/  USHF.R.U32.HI UR31, URZ, UR33, UR6 ;  /* 0x00000021ff1f7299 */ /* 0x000fe40008011606 */
[----:B------:R-:W-:Y:S02]  /*59a0*/  USHF.R.U32.HI UR30, URZ, UR36, UR30 ;  /* 0x00000024ff1e7299 */ /* 0x000fe4000801161e */
[----:B------:R-:W-:Y:S01]  /*59b0*/  UISETP.NE.AND UP2, UPT, UR4, 0x1, UPT ;  /* 0x000000010400788c */ /* 0x000fe2000bf45270 */
[----:B------:R-:W-:-:S10]  /*59c0*/  UMOV UR12, URZ ;  /* 0x000000ff000c7c82 */ /* 0x000fd40008000000 */
.L_x_98:
[C---:B------:R-:W-:Y:S02]  /*59d0*/  LEA R12, R14.reuse, UR24, 0x3 ;  /* 0x000000180e0c7c11 */ /* 0x040fe4000f8e18ff */
[----:B------:R-:W-:Y:S02]  /*59e0*/  SHF.L.U32 R9, R13, 0x1f, RZ ;  /* 0x0000001f0d097819 */ /* 0x000fe400000006ff */
[----:B------:R-:W-:Y:S02]  /*59f0*/  LEA R10, R14, UR24, 0x4 ;  /* 0x000000180e0a7c11 */ /* 0x000fe4000f8e20ff */
[----:B---3--:R-:W3:Y:S02]  /*5a00*/  SYNCS.PHASECHK.TRANS64.TRYWAIT P0, [R12+URZ+0x80], R9 ;  /* 0x000080090c0075a7 */ /* 0x008ee400080011ff */
[----:B---3--:R-:W-:Y:S05]  /*5a10*/  @!P0 BRA `(.L_x_90) ;  /* 0x0000004000b88947 */ /* 0x008fea0003800000 */
.L_x_163:
[----:B---3--:R-:W3:Y:S01]  /*5a20*/  LDS.128 R8, [R10+0xf0] ;  /* 0x0000f0000a087984 */ /* 0x008ee20000000c00 */
[----:B------:R-:W-:Y:S01]  /*5a30*/  UISETP.GE.AND UP0, UPT, UR39, 0x1, UPT ;  /* 0x000000012700788c */ /* 0x000fe2000bf06270 */
[----:B------:R-:W-:Y:S01]  /*5a40*/  @!PT LDS RZ, [RZ] ;  /* 0x00000000fffff984 */ /* 0x000fe20000000800 */
[----:B------:R-:W-:Y:S01]  /*5a50*/  @!PT LDS RZ, [RZ] ;  /* 0x00000000fffff984 */ /* 0x000fe20000000800 */
[----:B------:R-:W-:Y:S01]  /*5a60*/  @!PT LDS RZ, [RZ] ;  /* 0x00000000fffff984 */ /* 0x000fe20000000800 */
[----:B------:R-:W-:Y:S01]  /*5a70*/  @!PT LDS RZ, [RZ] ;  /* 0x00000000fffff984 */ /* 0x000fe20000000800 */
[----:B------:R1:W-:Y:S06]  /*5a80*/  MEMBAR.ALL.CTA ;  /* 0x0000000000007992 */ /* 0x0003ec0000008000 */
[----:B-1----:R-:W1:Y:S01]  /*5a90*/  FENCE.VIEW.ASYNC.S ;  /* 0x00000000000073c6 */ /* 0x002e620000000000 */
[----:B---3--:R-:W-:Y:S11]  /*5aa0*/  LOP3.LUT P0, RZ, R10, 0x1, RZ, 0xc0, !PT ;  /* 0x000000010aff7812 */ /* 0x008ff6000780c0ff */
[----:B------:R-:W-:Y:S02]  /*5ab0*/  @!UPT UIADD3 URZ, UPT, UPT, URZ, URZ, URZ ;  /* 0x000000fffffff290 */ /* 0x000fe4000fffe0ff */
[----:B-1----:R-:W-:Y:S01]  /*5ac0*/  VOTEU.ANY UP1, P0 ;  /* 0x0000000000ff7886 */ /* 0x002fe20000020100 */
[----:B------:R-:W-:Y:S11]  /*5ad0*/  PLOP3.LUT P0, PT, PT, PT, UP1, 0x80, 0x8 ;  /* 0x000000000008781c */ /* 0x000ff60003f0f018 */
[----:B------:R-:W-:Y:S02]  /*5ae0*/  @!UPT UIADD3 URZ, UPT, UPT, URZ, URZ, URZ ;  /* 0x000000fffffff290 */ /* 0x000fe4000fffe0ff */
[----:B------:R-:W-:Y:S02]  /*5af0*/  @P0 SHF.R.U32.HI R0, RZ, 0x10, R9 ;  /* 0x00000010ff000819 */ /* 0x000fe40000011609 */
[----:B------:R-:W-:Y:S02]  /*5b00*/  @P0 MOV R6, R8 ;  /* 0x0000000800060202 */ /* 0x000fe40000000f00 */
[----:B------:R-:W-:Y:S01]  /*5b10*/  @P0 R2UR UR4, R0 ;  /* 0x00000000000402ca */ /* 0x000fe200000e0000 */
[----:B------:R-:W-:Y:S01]  /*5b20*/  VIADD R0, R12, 0x90 ;  /* 0x000000900c007836 */ /* 0x000fe20000000000 */
[----:B------:R-:W-:Y:S02]  /*5b30*/  @P0 LOP3.LUT R8, R9, 0xffff, RZ, 0xc0, !PT ;  /* 0x0000ffff09080812 */ /* 0x000fe400078ec0ff */
[----:B------:R-:W-:Y:S02]  /*5b40*/  @P0 R2UR UR6, R6 ;  /* 0x00000000060602ca */ /* 0x000fe400000e0000 */
[----:B------:R-:W-:Y:S02]  /*5b50*/  PRMT R0, RZ, 0x654, R0 ;  /* 0x00000654ff007816 */ /* 0x000fe40000000000 */
[----:B------:R-:W-:Y:S02]  /*5b60*/  @P0 R2UR UR5, R8 ;  /* 0x00000000080502ca */ /* 0x000fe400000e0000 */
[----:B------:R1:W-:Y:S03]  /*5b70*/  SYNCS.ARRIVE.TRANS64.RED.A1T0 RZ, [R0+URZ], RZ ;  /* 0x000000ff00ff79a7 */ /* 0x0003e600081004ff */
[----:B------:R-:W-:Y:S04]  /*5b80*/  @UP1 UMOV UR26, UR4 ;  /* 0x00000004001a1c82 */ /* 0x000fe80008000000 */
[----:B------:R-:W-:Y:S04]  /*5b90*/  @UP1 UMOV UR14, UR6 ;  /* 0x00000006000e1c82 */ /* 0x000fe80008000000 */
[----:B------:R-:W-:Y:S01]  /*5ba0*/  @UP1 UMOV UR13, UR5 ;  /* 0x00000005000d1c82 */ /* 0x000fe20008000000 */
[----:B------:R-:W-:Y:S05]  /*5bb0*/  BRA.U !UP0, `(.L_x_91) ;  /* 0x0000000108a47547 */ /* 0x000fea000b800000 */
[----:B------:R-:W-:Y:S02]  /*5bc0*/  UIMAD.WIDE.U32 UR8, UR13, UR35, URZ ;  /* 0x000000230d0872a5 */ /* 0x000fe4000f8e00ff */
[----:B------:R-:W-:Y:S02]  /*5bd0*/  UIMAD.WIDE.U32 UR10, UR14, UR32, URZ ;  /* 0x000000200e0a72a5 */ /* 0x000fe4000f8e00ff */
[----:B------:R-:W-:Y:S02]  /*5be0*/  USEL UR4, UR27, UR30, !UP5 ;  /* 0x0000001e1b047287 */ /* 0x000fe4000e800000 */
[----:B------:R-:W-:Y:S02]  /*5bf0*/  USEL UR7, UR29, UR31, !UP6 ;  /* 0x0000001f1d077287 */ /* 0x000fe4000f000000 */
[----:B------:R-:W-:Y:S02]  /*5c00*/  UIMAD.WIDE.U32 UR18, UR4, UR16, URZ ;  /* 0x00000010041272a5 */ /* 0x000fe4000f8e00ff */
[----:B------:R-:W-:Y:S01]  /*5c10*/  UIMAD.WIDE.U32 UR20, UR7, UR16, URZ ;  /* 0x00000010071472a5 */ /* 0x000fe2000f8e00ff */
[----:B------:R-:W-:Y:S02]  /*5c20*/  UMOV UR5, UR9 ;  /* 0x0000000900057c82 */ /* 0x000fe40008000000 */
[----:B------:R-:W-:Y:S03]  /*5c30*/  USHF.R.U32.HI UR6, URZ, UR36, UR5 ;  /* 0x00000024ff067299 */ /* 0x000fe60008011605 */
[----:B------:R-:W-:Y:S01]  /*5c40*/  UMOV UR5, UR11 ;  /* 0x0000000b00057c82 */ /* 0x000fe20008000000 */
[----:B------:R-:W-:Y:S02]  /*5c50*/  USEL UR6, UR13, UR6, !UP5 ;  /* 0x000000060d067287 */ /* 0x000fe4000e800000 */
[----:B------:R-:W-:Y:S02]  /*5c60*/  USHF.R.U32.HI UR8, URZ, UR33, UR5 ;  /* 0x00000021ff087299 */ /* 0x000fe40008011605 */
[----:B------:R-:W-:Y:S01]  /*5c70*/  UIMAD.WIDE.U32 UR10, UR6, UR16, URZ ;  /* 0x00000010060a72a5 */ /* 0x000fe2000f8e00ff */
[----:B------:R-:W-:Y:S02]  /*5c80*/  UMOV UR5, UR19 ;  /* 0x0000001300057c82 */ /* 0x000fe40008000000 */
[----:B------:R-:W-:Y:S03]  /*5c90*/  @UP4 USHF.R.U32.HI UR4, URZ, UR17, UR5 ;  /* 0x00000011ff044299 */ /* 0x000fe60008011605 */
[----:B------:R-:W-:Y:S01]  /*5ca0*/  UMOV UR5, UR21 ;  /* 0x0000001500057c82 */ /* 0x000fe20008000000 */
[----:B------:R-:W-:Y:S02]  /*5cb0*/  UIMAD UR4, UR39, UR4, URZ ;  /* 0x00000004270472a4 */ /* 0x000fe4000f8e02ff */
[----:B------:R-:W-:Y:S02]  /*5cc0*/  @UP4 USHF.R.U32.HI UR7, URZ, UR17, UR5 ;  /* 0x00000011ff074299 */ /* 0x000fe40008011605 */
[----:B------:R-:W-:Y:S02]  /*5cd0*/  USEL UR5, UR14, UR8, !UP6 ;  /* 0x000000080e057287 */ /* 0x000fe4000f000000 */
[----:B------:R-:W-:Y:S02]  /*5ce0*/  UIMAD UR8, UR39, UR7, URZ ;  /* 0x00000007270872a4 */ /* 0x000fe4000f8e02ff */
[----:B------:R-:W-:Y:S03]  /*5cf0*/  UISETP.GE.AND UP0, UPT, UR6, UR4, UPT ;  /* 0x000000040600728c */ /* 0x000fe6000bf06270 */
[----:B------:R-:W-:Y:S01]  /*5d00*/  UMOV UR4, UR11 ;  /* 0x0000000b00047c82 */ /* 0x000fe20008000000 */
[----:B------:R-:W-:Y:S02]  /*5d10*/  UISETP.GE.OR UP0, UPT, UR5, UR8, UP0 ;  /* 0x000000080500728c */ /* 0x000fe40008706670 */
[----:B------:R-:W-:Y:S02]  /*5d20*/  USHF.R.U32.HI UR4, URZ, UR17, UR4 ;  /* 0x00000011ff047299 */ /* 0x000fe40008011604 */
[----:B------:R-:W-:Y:S02]  /*5d30*/  UIMAD.WIDE.U32 UR8, UR5, UR16, URZ ;  /* 0x00000010050872a5 */ /* 0x000fe4000f8e00ff */
[----:B------:R-:W-:Y:S04]  /*5d40*/  USEL UR10, UR6, UR4, !UP4 ;  /* 0x00000004060a7287 */ /* 0x000fe8000e000000 */
[----:B------:R-:W-:Y:S01]  /*5d50*/  UIADD3 UR11, UPT, UPT, -UR10, URZ, URZ ;  /* 0x000000ff0a0b7290 */ /* 0x000fe2000fffe1ff */
[----:B------:R-:W-:Y:S02]  /*5d60*/  @!UP0 UMOV UR4, UR9 ;  /* 0x0000000900048c82 */ /* 0x000fe40008000000 */
[----:B------:R-:W-:Y:S02]  /*5d70*/  @!UP0 USHF.R.U32.HI UR4, URZ, UR17, UR4 ;  /* 0x00000011ff048299 */ /* 0x000fe40008011604 */
[----:B------:R-:W-:Y:S02]  /*5d80*/  UIMAD UR8, UR39, UR11, UR6 ;  /* 0x0000000b270872a4 */ /* 0x000fe4000f8e0206 */
[----:B------:R-:W-:Y:S04]  /*5d90*/  @!UP0 USEL UR4, UR5, UR4, !UP4 ;  /* 0x0000000405048287 */ /* 0x000fe8000e000000 */
[----:B------:R-:W-:Y:S02]  /*5da0*/  @!UP0 UIMAD UR8, UR7, UR8, UR4 ;  /* 0x00000008070882a4 */ /* 0x000fe4000f8e0204 */
[----:B------:R-:W-:Y:S02]  /*5db0*/  @!UP0 UIADD3 UR9, UPT, UPT, UR10, -UR4, URZ ;  /* 0x800000040a098290 */ /* 0x000fe4000fffe0ff */
[----:B------:R-:W-:Y:S02]  /*5dc0*/  UIADD3 UR4, UPT, UPT, -UR5, URZ, URZ ;  /* 0x000000ff05047290 */ /* 0x000fe4000fffe1ff */
[----:B------:R-:W-:Y:S02]  /*5dd0*/  UIADD3 UR7, UPT, UPT, -UR6, URZ, URZ ;  /* 0x000000ff06077290 */ /* 0x000fe4000fffe1ff */
[----:B------:R-:W-:Y:S02]  /*5de0*/  @!UP0 UIMAD UR6, UR9, UR39, UR5 ;  /* 0x00000027090682a4 */ /* 0x000fe4000f8e0205 */
[----:B------:R-:W-:Y:S02]  /*5df0*/  UIMAD UR14, UR15, UR4, UR14 ;  /* 0x000000040f0e72a4 */ /* 0x000fe4000f8e020e */
[----:B------:R-:W-:Y:S01]  /*5e00*/  UIMAD UR13, UR34, UR7, UR13 ;  /* 0x00000007220d72a4 */ /* 0x000fe2000f8e020d */
[----:B------:R-:W-:Y:S02]  /*5e10*/  @!UP0 UMOV UR5, UR8 ;  /* 0x0000000800058c82 */ /* 0x000fe40008000000 */
[----:B------:R-:W-:Y:S02]  /*5e20*/  UIMAD UR14, UR5, UR15, UR14 ;  /* 0x0000000f050e72a4 */ /* 0x000fe4000f8e020e */
[----:B------:R-:W-:Y:S11]  /*5e30*/  UIMAD UR13, UR6, UR34, UR13 ;  /* 0x00000022060d72a4 */ /* 0x000ff6000f8e020d */
[----:B------:R-:W-:Y:S01]  /*5e40*/  @!UPT UIADD3 URZ, UPT, UPT, URZ, URZ, URZ ;  /* 0x000000fffffff290 */ /* 0x000fe2000fffe0ff */
.L_x_91:
[----:B------:R-:W3:Y:S01]  /*5e50*/  @!UP2 LDCU.128 UR20, c[0x0][0xf10] ;  /* 0x0001e200ff14a7ac */ /* 0x000ee20008000c00 */
[C---:B--2---:R-:W-:Y:S02]  /*5e60*/  ISETP.NE.U32.AND P1, PT, R4.reuse, RZ, PT ;  /* 0x000000ff0400720c */ /* 0x044fe40003f25070 */
[----:B------:R-:W-:Y:S02]  /*5e70*/  ISETP.NE.U32.AND P0, PT, R4, RZ, PT ;  /* 0x000000ff0400720c */ /* 0x000fe40003f05070 */
[C---:B------:R-:W-:Y:S02]  /*5e80*/  ISETP.NE.AND.EX P1, PT, R5.reuse, RZ, PT, P1 ;  /* 0x000000ff0500720c */ /* 0x040fe40003f25310 */
[----:B------:R-:W-:Y:S01]  /*5e90*/  ISETP.NE.AND.EX P0, PT, R5, RZ, PT, P0 ;  /* 0x000000ff0500720c */ /* 0x000fe20003f05300 */
[----:B------:R-:W2:Y:S01]  /*5ea0*/  @!UP2 LDCU UR5, c[0x0][0xf0c] ;  /* 0x0001e180ff05a7ac */ /* 0x000ea20008000800 */
[----:B------:R-:W-:Y:S02]  /*5eb0*/  USHF.L.U32 UR11, UR25, 0x7, URZ ;  /* 0x00000007190b7899 */ /* 0x000fe400080006ff */
[----:B------:R-:W-:Y:S02]  /*5ec0*/  USHF.L.U32 UR10, UR28, 0x6, URZ ;  /* 0x000000061c0a7899 */ /* 0x000fe400080006ff */
[----:B---3--:R-:W-:Y:S07]  /*5ed0*/  UIMAD.WIDE.U32 UR6, UR14, UR20, URZ ;  /* 0x000000140e0672a5 */ /* 0x008fee000f8e00ff */
[----:B------:R-:W-:Y:S01]  /*5ee0*/  @!UP2 UMOV UR4, UR7 ;  /* 0x000000070004ac82 */ /* 0x000fe20008000000 */
[----:B--2---:R-:W-:Y:S02]  /*5ef0*/  @!UP2 UISETP.NE.AND UP0, UPT, UR5, 0x1, UPT ;  /* 0x000000010500a88c */ /* 0x004fe4000bf05270 */
[----:B------:R-:W-:Y:S02]  /*5f00*/  @!UP2 USHF.R.U32.HI UR4, URZ, UR21, UR4 ;  /* 0x00000015ff04a299 */ /* 0x000fe40008011604 */
[----:B------:R-:W-:Y:S02]  /*5f10*/  UIMAD.WIDE.U32 UR6, UR13, UR23, URZ ;  /* 0x000000170d0672a5 */ /* 0x000fe4000f8e00ff */
[----:B------:R-:W-:Y:S02]  /*5f20*/  @!UP2 USEL UR8, UR14, UR4, !UP0 ;  /* 0x000000040e08a287 */ /* 0x000fe4000c000000 */
[----:B------:R-:W-:Y:S03]  /*5f30*/  @!UP2 UISETP.NE.AND UP0, UPT, UR22, 0x1, UPT ;  /* 0x000000011600a88c */ /* 0x000fe6000bf05270 */
[----:B------:R-:W-:Y:S02]  /*5f40*/  @!UP2 UMOV UR6, UR7 ;  /* 0x000000070006ac82 */ /* 0x000fe40008000000 */
[----:B------:R-:W2:Y:S02]  /*5f50*/  @!UP2 LDCU UR4, c[0x0][0xf20] ;  /* 0x0001e400ff04a7ac */ /* 0x000ea40008000800 */
[----:B--2---:R-:W-:Y:S04]  /*5f60*/  @!UP2 USHF.R.U32.HI UR6, URZ, UR4, UR6 ;  /* 0x00000004ff06a299 */ /* 0x004fe80008011606 */
[----:B------:R-:W-:Y:S04]  /*5f70*/  @!UP2 USEL UR6, UR13, UR6, !UP0 ;  /* 0x000000060d06a287 */ /* 0x000fe8000c000000 */
[----:B------:R-:W-:Y:S02]  /*5f80*/  @!UP2 UIADD3 UR4, UPT, UPT, -UR8, UR6, URZ ;  /* 0x000000060804a290 */ /* 0x000fe4000fffe1ff */
[----:B------:R-:W-:Y:S02]  /*5f90*/  @!UP2 UIADD3 UR6, UPT, UPT, UR8, -UR6, URZ ;  /* 0x800000060806a290 */ /* 0x000fe4000fffe0ff */
[----:B------:R-:W-:Y:S02]  /*5fa0*/  @!UP2 UIMAD UR14, UR4, UR5, UR14 ;  /* 0x00000005040ea2a4 */ /* 0x000fe4000f8e020e */
[----:B------:R-:W-:Y:S01]  /*5fb0*/  @!UP2 UIMAD UR13, UR6, UR22, UR13 ;  /* 0x00000016060da2a4 */ /* 0x000fe2000f8e020d */
[----:B------:R-:W-:Y:S11]  /*5fc0*/  BRA.U UP3, `(.L_x_92) ;  /* 0x0000000103107547 */ /* 0x000ff6000b800000 */
[----:B-1----:R-:W-:Y:S04]  /*5fd0*/  MOV R0, UR59 ;  /* 0x0000003b00007c02 */ /* 0x002fe80008000f00 */
[----:B------:R-:W-:Y:S04]  /*5fe0*/  SHF.L.U32 R9, R0, 0x1f, RZ ;  /* 0x0000001f00097819 */ /* 0x000fe800000006ff */
[----:B------:R-:W1:Y:S02]  /*5ff0*/  SYNCS.PHASECHK.TRANS64.TRYWAIT P2, [UR24+0x78], R9 ;  /* 0x00007809ff0075a7 */ /* 0x000e640008041118 */
[----:B-1----:R-:W-:Y:S05]  /*6000*/  @!P2 BRA `(.L_x_93) ;  /* 0x0000003c0050a947 */ /* 0x002fea0003800000 */
.L_x_92:
[----:B------:R-:W-:Y:S05]  /*6010*/  @!P1 BRA `(.L_x_94) ;  /* 0x0000000000309947 */ /* 0x000fea0003800000 */
[----:B----4-:R-:W-:Y:S01]  /*6020*/  ISETP.NE.U32.AND P1, PT, R2, RZ, PT ;  /* 0x000000ff0200720c */ /* 0x010fe20003f25070 */
[----:B------:R-:W2:Y:S01]  /*6030*/  LDCU.64 UR4, c[0x0][0x358] ;  /* 0x00006b00ff0477ac */ /* 0x000ea20008000a00 */
[----:B------:R-:W-:Y:S02]  /*6040*/  IMAD.MOV.U32 R88, RZ, RZ, 0x1 ;  /* 0x00000001ff587424 */ /* 0x000fe400078e00ff */
[----:B------:R-:W-:Y:S11]  /*6050*/  ISETP.NE.AND.EX P1, PT, R3, RZ, PT, P1 ;  /* 0x000000ff0300720c */ /* 0x000ff60003f25310 */
[----:B------:R-:W-:Y:S02]  /*6060*/  @!UPT UIADD3 URZ, UPT, UPT, URZ, URZ, URZ ;  /* 0x000000fffffff290 */ /* 0x000fe4000fffe0ff */
[----:B-1----:R-:W1:Y:S01]  /*6070*/  @P1 LDC.64 R8, c[0x0][0xc88] ;  /* 0x00032200ff081b82 */ /* 0x002e620000000a00 */
[----:B------:R-:W-:Y:S04]  /*6080*/  @P1 IMAD R0, R4, UR52, RZ ;  /* 0x0000003404001c24 */ /* 0x000fe8000f8e02ff */
[----:B-1----:R-:W-:Y:S04]  /*6090*/  @P1 IMAD.WIDE R8, R0, 0x4, R8 ;  /* 0x0000000400081825 */ /* 0x002fe800078e0208 */
[----:B------:R-:W-:Y:S01]  /*60a0*/  HFMA2 R0, -RZ, RZ, 0, 5.9604644775390625e-08 ;  /* 0x00000001ff007431 */ /* 0x000fe200000001ff */
[----:B--2--5:R2:W5:Y:S04]  /*60b0*/  @P1 LDG.E R41, desc[UR4][R8.64] ;  /* 0x0000000408291981 */ /* 0x024568000c1e1900 */
[----:B------:R-:W-:Y:S01]  /*60c0*/  @!P1 PRMT R88, R0, 0x7610, R88 ;  /* 0x0000761000589816 */ /* 0x000fe20000000058 */
[----:B--2---:R-:W3:Y:S06]  /*60d0*/  @!P1 LDC R41, c[0x0][0xc80] ;  /* 0x00032000ff299b82 */ /* 0x004eec0000000800 */
.L_x_94:
[----:B---3-5:R-:W-:Y:S01]  /*60e0*/  @!P0 FSETP.EQ.AND P1, PT, R41, RZ, PT ;  /* 0x000000ff2900820b */ /* 0x028fe20003f22000 */
[----:B------:R-:W-:Y:S01]  /*60f0*/  @!UPT UIADD3 URZ, UPT, UPT, URZ, URZ, URZ ;  /* 0x000000fffffff290 */ /* 0x000fe2000fffe0ff */
[----:B------:R-:W-:Y:S11]  /*6100*/  @!P0 BRA `(.L_x_95) ;  /* 0x0000000000188947 */ /* 0x000ff60003800000 */
[----:B------:R-:W-:Y:S02]  /*6110*/  LOP3.LUT P0, RZ, R88, 0xff, RZ, 0xc0, !PT ;  /* 0x000000ff58ff7812 */ /* 0x000fe4000780c0ff */
[----:B----4-:R-:W-:Y:S04]  /*6120*/  ISETP.NE.U32.AND P1, PT, R2, RZ, PT ;  /* 0x000000ff0200720c */ /* 0x010fe80003f25070 */
[----:B------:R-:W-:Y:S04]  /*6130*/  ISETP.NE.AND.EX P1, PT, R3, RZ, PT, P1 ;  /* 0x000000ff0300720c */ /* 0x000fe80003f25310 */
[----:B------:R-:W-:Y:S03]  /*6140*/  PLOP3.LUT P1, PT, P1, PT, PT, 0x8, 0x80 ;  /* 0x000000000080781c */ /* 0x000fe60000f2e170 */
[----:B------:R-:W-:Y:S11]  /*6150*/  @P0 FSETP.EQ.AND P1, PT, R41, RZ, PT ;  /* 0x000000ff2900020b */ /* 0x000ff60003f22000 */
[----:B------:R-:W-:Y:S02]  /*6160*/  @!UPT UIADD3 URZ, UPT, UPT, URZ, URZ, URZ ;  /* 0x000000fffffff290 */ /* 0x000fe4000fffe0ff */
.L_x_95:
[----:B------:R-:W-:Y:S01]  /*6170*/  ULEA UR4, UR12, UR24, 0x3 ;  /* 0x000000180c047291 */ /* 0x000fe2000f8e18ff */
[----:B-1----:R-:W-:Y:S02]  /*6180*/  SHF.L.U32 R9, R15, 0x1f, RZ ;  /* 0x0000001f0f097819 */ /* 0x002fe400000006ff */
[----:B------:R-:W-:Y:S04]  /*6190*/  ELECT P0, URZ, PT ;  /* 0x0000000000ff782f */ /* 0x000fe80003800000 */
[----:B------:R-:W-:Y:S02]  /*61a0*/  PLOP3.LUT P1, PT, P1, P0, PT, 0xf2, 0x2f ;  /* 0x00000000002f781c */ /* 0x000fe40000f21e72 */
[----:B------:R-:W1:Y:S11]  /*61b0*/  SYNCS.PHASECHK.TRANS64.TRYWAIT P2, [UR4+0x58], R9 ;  /* 0x00005809ff0075a7 */ /* 0x000e760008041104 */
[----:B------:R-:W-:Y:S05]  /*61c0*/  @!P1 IADD3 R8, P0, PT, R16, 0x980, RZ ;  /* 0x0000098010089810 */ /* 0x000fea0007f1e0ff */
[----:B------:R-:W-:Y:S01]  /*61d0*/  @!P1 IMAD.X R6, RZ, RZ, R17, P0 ;  /* 0x000000ffff069224 */ /* 0x000fe200000e0611 */
[----:B-1----:R-:W-:Y:S07]  /*61e0*/  @!P2 BRA `(.L_x_96) ;  /* 0x0000003800f0a947 */ /* 0x002fee0003800000 */
.L_x_166:
[----:B------:R-:W-:Y:S01]  /*61f0*/  @!P1 R2UR UR7, R6 ;  /* 0x00000000060792ca */ /* 0x000fe200000e0000 */
[----:B------:R-:W-:Y:S01]  /*6200*/  UIADD3 UR5, UPT, UPT, UR12, 0x1, URZ ;  /* 0x000000010c057890 */ /* 0x000fe2000fffe0ff */
[----:B------:R-:W-:Y:S01]  /*6210*/  @!P1 R2UR UR6, R8 ;  /* 0x00000000080692ca */ /* 0x000fe200000e0000 */
[----:B------:R-:W-:Y:S01]  /*6220*/  UIADD3 UR9, UPT, UPT, UR4, 0x40, URZ ;  /* 0x0000004004097890 */ /* 0x000fe2000fffe0ff */
[----:B------:R-:W-:Y:S01]  /*6230*/  R2UR UR20, R92 ;  /* 0x000000005c1472ca */ /* 0x000fe200000e0000 */
[----:B------:R-:W-:Y:S01]  /*6240*/  UISETP.NE.AND UP0, UPT, UR5, 0x3, UPT ;  /* 0x000000030500788c */ /* 0x000fe2000bf05270 */
[----:B------:R-:W-:Y:S01]  /*6250*/  @!P1 IMAD.MOV.U32 R6, RZ, RZ, 0x2000 ;  /* 0x00002000ff069424 */ /* 0x000fe200078e00ff */
[----:B------:R-:W-:Y:S01]  /*6260*/  UMOV UR22, 0x0 ;  /* 0x0000000000167882 */ /* 0x000fe20000000000 */
[----:B------:R-:W-:Y:S01]  /*6270*/  UMOV UR23, 0x10000000 ;  /* 0x1000000000177882 */ /* 0x000fe20000000000 */
[----:B------:R-:W-:Y:S04]  /*6280*/  VIADD R14, R14, 0x1 ;  /* 0x000000010e0e7836 */ /* 0x000fe80000000000 */
[----:B-1----:R-:W-:Y:S01]  /*6290*/  IMAD.U32 R9, RZ, RZ, UR7 ;  /* 0x00000007ff097e24 */ /* 0x002fe2000f8e00ff */
[----:B------:R-:W-:Y:S01]  /*62a0*/  USEL UR7, URZ, 0x1, UP0 ;  /* 0x00000001ff077887 */ /* 0x000fe20008000000 */
[----:B------:R-:W-:Y:S01]  /*62b0*/  IMAD.U32 R8, RZ, RZ, UR6 ;  /* 0x00000006ff087e24 */ /* 0x000fe2000f8e00ff */
[----:B------:R-:W-:Y:S02]  /*62c0*/  USEL UR6, UR5, URZ, UP0 ;  /* 0x000000ff05067287 */ /* 0x000fe40008000000 */
[----:B------:R-:W-:Y:S01]  /*62d0*/  VOTEU.ALL UP0, P1 ;  /* 0x0000000000ff7886 */ /* 0x000fe20000800000 */
[----:B------:R-:W-:Y:S01]  /*62e0*/  @!P1 R2UR UR19, R9 ;  /* 0x00000000091392ca */ /* 0x000fe200000e0000 */
[----:B------:R-:W-:Y:S01]  /*62f0*/  UPRMT UR20, UR20, 0x654, UR9 ;  /* 0x0000065414147896 */ /* 0x000fe20008000009 */
[----:B------:R-:W-:Y:S02]  /*6300*/  @!P1 R2UR UR18, R8 ;  /* 0x00000000081292ca */ /* 0x000fe400000e0000 */
[----:B------:R-:W-:Y:S01]  /*6310*/  @!UP0 ULEA UR5, UR12, UR24, 0xd ;  /* 0x000000180c058291 */ /* 0x000fe2000f8e68ff */
[----:B------:R-:W-:Y:S02]  /*6320*/  LOP3.LUT R15, R15, UR7, RZ, 0x3c, !PT ;  /* 0x000000070f0f7c12 */ /* 0x000fe4000f8e3cff */
[----:B------:R-:W-:Y:S01]  /*6330*/  UMOV UR12, UR52 ;  /* 0x00000034000c7c82 */ /* 0x000fe20008000000 */
[----:B------:R-:W-:Y:S01]  /*6340*/  @!UP0 UIADD3 UR8, UPT, UPT, UR5, 0x200, URZ ;  /* 0x0000020005088890 */ /* 0x000fe2000fffe0ff */
[----:B------:R-:W-:Y:S01]  /*6350*/  SHF.L.U32 R0, R15, 0x1f, RZ ;  /* 0x0000001f0f007819 */ /* 0x000fe200000006ff */
[----:B------:R-:W-:Y:S01]  /*6360*/  VOTEU.ALL UP0, P1 ;  /* 0x0000000000ff7886 */ /* 0x000fe20000800000 */
[----:B------:R-:W-:Y:S06]  /*6370*/  ULEA UR5, UR6, UR24, 0x3 ;  /* 0x0000001806057291 */ /* 0x000fec000f8e18ff */
[----:B------:R1:W-:Y:S01]  /*6380*/  @!UP0 UTMALDG.3D [UR8], [UR18], desc[UR22] ;  /* 0x00001608120085b4 */ /* 0x0003e20008011000 */
[----:B------:R1:W-:Y:S01]  /*6390*/  @!P1 SYNCS.ARRIVE.TRANS64.RED.A0TR RZ, [UR4+0x40], R6 ;  /* 0x00004006ffff99a7 */ /* 0x0003e20008300404 */
[----:B------:R-:W-:Y:S01]  /*63a0*/  SYNCS.ARRIVE.TRANS64.RED.A1T0 RZ, [UR20], RZ ;  /* 0x000000ffffff79a7 */ /* 0x000fe20008100414 */
[----:B------:R-:W2:Y:S02]  /*63b0*/  SYNCS.PHASECHK.TRANS64.TRYWAIT P0, [UR5+0x58], R0 ;  /* 0x00005800ff0075a7 */ /* 0x000ea40008001105 */
[----:B-12---:R-:W-:Y:S05]  /*63c0*/  @!P0 BRA `(.L_x_97) ;  /* 0x0000003800908947 */ /* 0x006fea0003800000 */
.L_x_168:
[----:B------:R-:W-:Y:S01]  /*63d0*/  UIADD3 UR9, UPT, UPT, UR5, 0x40, URZ ;  /* 0x0000004005097890 */ /* 0x000fe2000fffe0ff */
[----:B------:R-:W-:Y:S01]  /*63e0*/  @!P1 IADD3 R6, P0, PT, R16, 0x980, RZ ;  /* 0x0000098010069810 */ /* 0x000fe20007f1e0ff */
[----:B------:R-:W-:Y:S01]  /*63f0*/  UPLOP3.LUT UP3, UPT, UPT, UPT, UPT, 0x80, 0x8 ;  /* 0x000000000008789c */ /* 0x000fe20003f6f070 */
[----:B------:R-:W-:Y:S01]  /*6400*/  R2UR UR12, R92 ;  /* 0x000000005c0c72ca */ /* 0x000fe200000e0000 */
[----:B------:R-:W-:Y:S01]  /*6410*/  UMOV UR20, 0x0 ;  /* 0x0000000000147882 */ /* 0x000fe20000000000 */
[----:B------:R-:W-:Y:S01]  /*6420*/  @!P1 R2UR UR7, R6 ;  /* 0x00000000060792ca */ /* 0x000fe200000e0000 */
[----:B-1----:R-:W-:Y:S01]  /*6430*/  @!P1 IMAD.X R0, RZ, RZ, R17, P0 ;  /* 0x000000ffff009224 */ /* 0x002fe200000e0611 */
[----:B------:R-:W-:Y:S01]  /*6440*/  UMOV UR21, 0x10000000 ;  /* 0x1000000000157882 */ /* 0x000fe20000000000 */
[----:B------:R-:W-:Y:S01]  /*6450*/  VOTEU.ALL UP0, P1 ;  /* 0x0000000000ff7886 */ /* 0x000fe20000800000 */
[----:B------:R-:W-:Y:S02]  /*6460*/  R2UR UR23, R90 ;  /* 0x000000005a1772ca */ /* 0x000fe400000e0000 */
[----:B------:R-:W-:Y:S02]  /*6470*/  @!P1 R2UR UR4, R0 ;  /* 0x00000000000492ca */ /* 0x000fe400000e0000 */
[----:B------:R-:W-:Y:S01]  /*6480*/  @!UP0 UIADD3 UR10, UPT, UPT, UR10, 0x20, URZ ;  /* 0x000000200a0a8890 */ /* 0x000fe2000fffe0ff */
[----:B------:R-:W-:Y:S02]  /*6490*/  R2UR UR22, R91 ;  /* 0x000000005b1672ca */ /* 0x000fe400000e0000 */
[C---:B------:R-:W-:Y:S02]  /*64a0*/  ISETP.NE.AND P0, PT, R14.reuse, 0x2, PT ;  /* 0x000000020e00780c */ /* 0x040fe40003f05270 */
[----:B------:R-:W-:Y:S02]  /*64b0*/  IMAD.U32 R8, RZ, RZ, UR7 ;  /* 0x00000007ff087e24 */ /* 0x000fe4000f8e00ff */
[----:B------:R-:W-:Y:S02]  /*64c0*/  SEL R0, RZ, 0x1, P0 ;  /* 0x00000001ff007807 */ /* 0x000fe40000000000 */
[----:B------:R-:W-:Y:S01]  /*64d0*/  SEL R14, R14, RZ, P0 ;  /* 0x000000ff0e0e7207 */ /* 0x000fe20000000000 */
[----:B------:R-:W-:Y:S01]  /*64e0*/  UIADD3 UR28, UPT, UPT, UR13, UR23, URZ ;  /* 0x000000170d1c7290 */ /* 0x000fe2000fffe0ff */
[----:B------:R-:W-:Y:S01]  /*64f0*/  IMAD.U32 R9, RZ, RZ, UR4 ;  /* 0x00000004ff097e24 */ /* 0x000fe2000f8e00ff */
[----:B------:R-:W-:Y:S01]  /*6500*/  @!P1 R2UR UR18, R8 ;  /* 0x00000000081292ca */ /* 0x000fe200000e0000 */
[----:B------:R-:W-:Y:S01]  /*6510*/  @!UP0 ULEA UR4, UR6, UR24, 0xd ;  /* 0x0000001806048291 */ /* 0x000fe2000f8e68ff */
[----:B------:R-:W-:Y:S01]  /*6520*/  LOP3.LUT R13, R13, R0, RZ, 0x3c, !PT ;  /* 0x000000000d0d7212 */ /* 0x000fe200078e3cff */
[----:B------:R-:W-:Y:S01]  /*6530*/  UIADD3 UR25, UPT, UPT, UR14, UR22, URZ ;  /* 0x000000160e197290 */ /* 0x000fe2000fffe0ff */
[----:B------:R-:W-:Y:S01]  /*6540*/  @!P1 R2UR UR19, R9 ;  /* 0x00000000091392ca */ /* 0x000fe200000e0000 */
[----:B------:R-:W-:Y:S02]  /*6550*/  @!UP0 UIADD3 UR8, UPT, UPT, UR4, 0x200, URZ ;  /* 0x0000020004088890 */ /* 0x000fe4000fffe0ff */
[----:B------:R-:W-:Y:S01]  /*6560*/  UPRMT UR4, UR12, 0x654, UR9 ;  /* 0x000006540c047896 */ /* 0x000fe20008000009 */
[----:B------:R-:W-:Y:S02]  /*6570*/  VOTEU.ALL UP0, P1 ;  /* 0x0000000000ff7886 */ /* 0x000fe40000800000 */
[----:B------:R-:W-:Y:S01]  /*6580*/  UMOV UR12, UR52 ;  /* 0x00000034000c7c82 */ /* 0x000fe20008000000 */
[----:B------:R-:W-:Y:S06]  /*6590*/  UMOV UR52, UR26 ;  /* 0x0000001a00347c82 */ /* 0x000fec0008000000 */
[----:B------:R1:W-:Y:S01]  /*65a0*/  @!UP0 UTMALDG.3D [UR8], [UR18], desc[UR20] ;  /* 0x00001408120085b4 */ /* 0x0003e20008011000 */
[----:B------:R3:W-:Y:S01]  /*65b0*/  @!P1 SYNCS.ARRIVE.TRANS64.RED.A0TR RZ, [UR5+0x40], R7 ;  /* 0x00004007ffff99a7 */ /* 0x0007e20008300405 */
[----:B------:R-:W-:Y:S01]  /*65c0*/  SYNCS.ARRIVE.TRANS64.RED.A1T0 RZ, [UR4], RZ ;  /* 0x000000ffffff79a7 */ /* 0x000fe20008100404 */
[----:B------:R-:W-:Y:S04]  /*65d0*/  UIADD3 UR4, UPT, UPT, UR6, 0x1, URZ ;  /* 0x0000000106047890 */ /* 0x000fe8000fffe0ff */
[----:B------:R-:W-:Y:S04]  /*65e0*/  UISETP.NE.AND UP0, UPT, UR4, 0x3, UPT ;  /* 0x000000030400788c */ /* 0x000fe8000bf05270 */
[----:B------:R-:W-:Y:S06]  /*65f0*/  USEL UR5, URZ, 0x1, UP0 ;  /* 0x00000001ff057887 */ /* 0x000fec0008000000 */
[----:B------:R-:W-:Y:S01]  /*6600*/  LOP3.LUT R15, R15, UR5, RZ, 0x3c, !PT ;  /* 0x000000050f0f7c12 */ /* 0x000fe2000f8e3cff */
[----:B-1----:R-:W-:Y:S01]  /*6610*/  USEL UR12, UR4, URZ, UP0 ;  /* 0x000000ff040c7287 */ /* 0x002fe20008000000 */
[----:B------:R-:W-:Y:S11]  /*6620*/  BRA.U UP1, `(.L_x_98) ;  /* 0xfffffff101e87547 */ /* 0x000ff6000b83ffff */
[----:B------:R-:W-:Y:S01]  /*6630*/  UIADD3 UR24, UPT, UPT, UR24, 0x58, URZ ;  /* 0x0000005818187890 */ /* 0x000fe2000fffe0ff */
[----:B----4-:R-:W-:-:S03]  /*6640*/  SHF.L.U32 R3, R15, 0x1f, RZ ;  /* 0x0000001f0f037819 */ /* 0x010fc600000006ff */
[----:B------:R-:W-:-:S09]  /*6650*/  ULEA UR4, UR12, UR24, 0x3 ;  /* 0x000000180c047291 */ /* 0x000fd2000f8e18ff */
[----:B------:R-:W1:Y:S02]  /*6660*/  SYNCS.PHASECHK.TRANS64.TRYWAIT P0, [UR4], R3 ;  /* 0x00000003ff0075a7 */ /* 0x000e640008001104 */
[----:B-1----:R-:W-:Y:S05]  /*6670*/  @!P0 BRA `(.L_x_99) ;  /* 0x0000003400fc8947 */ /* 0x002fea0003800000 */
.L_x_170:
        /* <DEDUP_REMOVED lines=9> */
.L_x_172:
        /* <DEDUP_REMOVED lines=8> */
.L_x_101:
[----:B-1----:R1:W2:Y:S02]  /*6790*/  SYNCS.PHASECHK.TRANS64.TRYWAIT P0, [R0+URZ], R3 ;  /* 0x00000003000075a7 */ /* 0x0022a400080011ff */
[----:B--2---:R-:W-:Y:S05]  /*67a0*/  @!P0 NANOSLEEP.SYNCS 0x989680 ;  /* 0x009896800000895d */ /* 0x004fea0003900000 */
[----:B------:R-:W2:Y:S02]  /*67b0*/  @!P0 SYNCS.PHASECHK.TRANS64 P0, [R0+URZ], R3 ;  /* 0x00000003000085a7 */ /* 0x000ea400080010ff */
[----:B--2---:R-:W-:Y:S05]  /*67c0*/  @P0 EXIT ;  /* 0x000000000000094d */ /* 0x004fea0003800000 */
[----:B------:R-:W-:Y:S05]  /*67d0*/  BRA `(.L_x_101) ;  /* 0xfffffffc00ec7947 */ /* 0x000fea000383ffff */
.L_x_89:
[----:B------:R-:W-:-:S06]  /*67e0*/  UISETP.GE.AND UP0, UPT, UR19, 0x4, UPT ;  /* 0x000000041300788c */ /* 0x000fcc000bf06270 */
[----:B------:R-:W-:-:S13]  /*67f0*/  PLOP3.LUT P0, PT, PT, PT, UP0, 0x80, 0x8 ;  /* 0x000000000008781c */ /* 0x000fda0003f0f008 */
[----:B------:R-:W-:Y:S05]  /*6800*/  @!P0 EXIT ;  /* 0x000000000000894d */ /* 0x000fea0003800000 */
[----:B------:R-:W-:Y:S01]  /*6810*/  BAR.SYNC.DEFER_BLOCKING 0x6, 0xa0 ;  /* 0x0182800000007b1d */ /* 0x000fe20000010000 */
[----:B------:R-:W-:Y:S01]  /*6820*/  R2UR UR4, R92 ;  /* 0x000000005c0472ca */ /* 0x000fe200000e0000 */
[C---:B------:R-:W-:Y:S01]  /*6830*/  IMAD.SHL.U32 R4, R96.reuse, 0x20, RZ ;  /* 0x0000002060047824 */ /* 0x040fe200078e00ff */
[C---:B------:R-:W-:Y:S01]  /*6840*/  LOP3.LUT R97, R96.reuse, 0x2, RZ, 0xc0, !PT ;  /* 0x0000000260617812 */ /* 0x040fe200078ec0ff */
[C---:B------:R-:W-:Y:S01]  /*6850*/  IMAD.SHL.U32 R101, R96.reuse, 0x4, RZ ;  /* 0x0000000460657824 */ /* 0x040fe200078e00ff */
[----:B------:R-:W-:Y:S01]  /*6860*/  LOP3.LUT R102, R96, 0x60, RZ, 0xc0, !PT ;  /* 0x0000006060667812 */ /* 0x000fe200078ec0ff */
[----:B------:R-:W-:Y:S02]  /*6870*/  UMOV UR46, 0x400 ;  /* 0x00000400002e7882 */ /* 0x000fe40000000000 */
[----:B------:R-:W1:Y:S01]  /*6880*/  LDC.64 R80, c[0x0][0xc88] ;  /* 0x00032200ff507b82 */ /* 0x000e620000000a00 */
[----:B------:R-:W-:Y:S01]  /*6890*/  LOP3.LUT R6, R4, 0xc0, RZ, 0xc0, !PT ;  /* 0x000000c004067812 */ /* 0x000fe200078ec0ff */
[C---:B------:R-:W-:Y:S01]  /*68a0*/  IMAD.U32 R37, R96.reuse, 0x10000, RZ ;  /* 0x0001000060257824 */ /* 0x040fe200078e00ff */
[----:B------:R-:W-:Y:S01]  /*68b0*/  LOP3.LUT R96, R96, 0x4, RZ, 0xc0, !PT ;  /* 0x0000000460607812 */ /* 0x000fe200078ec0ff */
[----:B------:R-:W-:Y:S01]  /*68c0*/  IMAD.MOV.U32 R36, RZ, RZ, RZ ;  /* 0x000000ffff247224 */ /* 0x000fe200078e00ff */
[----:B------:R-:W-:-:S02]  /*68d0*/  LOP3.LUT R101, R6, 0x18, R101, 0xf8, !PT ;  /* 0x0000001806657812 */ /* 0x000fc400078ef865 */
[----:B------:R-:W-:Y:S01]  /*68e0*/  CS2R R98, SRZ ;  /* 0x0000000000627805 */ /* 0x000fe2000001ff00 */
[----:B------:R-:W-:Y:S01]  /*68f0*/  ULEA UR46, UR4, UR46, 0x18 ;  /* 0x0000002e042e7291 */ /* 0x000fe2000f8ec0ff */
[----:B------:R-:W2:Y:S01]  /*6900*/  LDC.64 R82, c[0x0][0xc90] ;  /* 0x00032400ff527b82 */ /* 0x000ea20000000a00 */
[----:B------:R-:W-:Y:S01]  /*6910*/  LOP3.LUT R37, R37, 0x600000, RZ, 0xc0, !PT ;  /* 0x0060000025257812 */ /* 0x000fe200078ec0ff */
[----:B------:R-:W-:Y:S01]  /*6920*/  IMAD.MOV.U32 R95, RZ, RZ, RZ ;  /* 0x000000ffff5f7224 */ /* 0x000fe200078e00ff */
[----:B------:R-:W-:Y:S01]  /*6930*/  UIADD3 UR4, UPT, UPT, UR46, 0x200, URZ ;  /* 0x000002002e047890 */ /* 0x000fe2000fffe0ff */
[----:B------:R-:W-:Y:S01]  /*6940*/  IADD3 R100, PT, PT, -R96, 0x2, RZ ;  /* 0x0000000260647810 */ /* 0x000fe20007ffe1ff */
[----:B------:R-:W-:Y:S01]  /*6950*/  IMAD.MOV R97, RZ, RZ, -R97 ;  /* 0x000000ffff617224 */ /* 0x000fe200078e0a61 */
[----:B------:R-:W-:Y:S01]  /*6960*/  LOP3.LUT R101, R101, 0xf20, R4, 0xf8, !PT ;  /* 0x00000f2065657812 */ /* 0x000fe200078ef804 */
[----:B------:R-:W-:Y:S01]  /*6970*/  IMAD.MOV R96, RZ, RZ, -R96 ;  /* 0x000000ffff607224 */ /* 0x000fe200078e0a60 */
[----:B------:R-:W3:Y:S01]  /*6980*/  LDC.64 R78, c[0x0][0xcb0] ;  /* 0x00032c00ff4e7b82 */ /* 0x000ee20000000a00 */
[----:B------:R-:W4:Y:S01]  /*6990*/  LDS R0, [UR46+0x110] ;  /* 0x0001102eff007984 */ /* 0x000f220008000800 */
[----:B------:R-:W-:Y:S01]  /*69a0*/  IMAD.U32 R103, RZ, RZ, UR4 ;  /* 0x00000004ff677e24 */ /* 0x000fe2000f8e00ff */
[----:B------:R-:W-:Y:S01]  /*69b0*/  LEA R101, R101, UR4, 0x1 ;  /* 0x0000000465657c11 */ /* 0x000fe2000f8e08ff */
[----:B------:R-:W-:Y:S01]  /*69c0*/  IMAD.SHL.U32 R100, R100, 0x10, RZ ;  /* 0x0000001064647824 */ /* 0x000fe200078e00ff */
[----:B------:R-:W1:Y:S03]  /*69d0*/  LDCU UR62, c[0x0][0x370] ;  /* 0x00006e00ff3e77ac */ /* 0x000e660008000800 */
[----:B------:R-:W1:Y:S01]  /*69e0*/  LDC.64 R76, c[0x0][0xca8] ;  /* 0x00032a00ff4c7b82 */ /* 0x000e620000000a00 */
[----:B------:R-:W-:Y:S01]  /*69f0*/  UMOV UR54, 0x1 ;  /* 0x0000000100367882 */ /* 0x000fe20000000000 */
[----:B------:R-:W-:Y:S01]  /*6a00*/  UMOV UR45, URZ ;  /* 0x000000ff002d7c82 */ /* 0x000fe20008000000 */
[----:B------:R-:W1:Y:S01]  /*6a10*/  LDCU UR42, c[0x0][0xf0c] ;  /* 0x0001e180ff2a77ac */ /* 0x000e620008000800 */
[----:B------:R-:W1:Y:S01]  /*6a20*/  LDCU UR38, c[0x0][0xf30] ;  /* 0x0001e600ff2677ac */ /* 0x000e620008000800 */
[----:B------:R-:W1:Y:S01]  /*6a30*/  LDCU.64 UR60, c[0x0][0xc88] ;  /* 0x00019100ff3c77ac */ /* 0x000e620008000a00 */
[----:B------:R-:W1:Y:S01]  /*6a40*/  LDCU.64 UR40, c[0x0][0xf28] ;  /* 0x0001e500ff2877ac */ /* 0x000e620008000a00 */
[----:B------:R-:W1:Y:S01]  /*6a50*/  LDCU.128 UR56, c[0x0][0xf10] ;  /* 0x0001e200ff3877ac */ /* 0x000e620008000c00 */
[----:B------:R-:W1:Y:S01]  /*6a60*/  LDCU UR55, c[0x0][0x374] ;  /* 0x00006e80ff3777ac */ /* 0x000e620008000800 */
[----:B------:R-:W-:Y:S01]  /*6a70*/  UMOV UR53, URZ ;  /* 0x000000ff00357c82 */ /* 0x000fe20008000000 */
[----:B------:R-:W-:Y:S01]  /*6a80*/  UMOV UR47, URZ ;  /* 0x000000ff002f7c82 */ /* 0x000fe20008000000 */
[----:B--2-4-:R-:W-:-:S07]  /*6a90*/  IMAD.IADD R37, R0, 0x1, R37 ;  /* 0x0000000100257824 */ /* 0x014fce00078e0225 */
.L_x_132:
[C---:B------:R-:W-:Y:S02]  /*6aa0*/  LEA R3, R95.reuse, UR46, 0x3 ;  /* 0x0000002e5f037c11 */ /* 0x040fe4000f8e18ff */
[----:B------:R-:W-:Y:S02]  /*6ab0*/  SHF.L.U32 R0, R98, 0x1f, RZ ;  /* 0x0000001f62007819 */ /* 0x000fe400000006ff */
[----:B------:R-:W-:Y:S02]  /*6ac0*/  LEA R5, R95, UR46, 0x4 ;  /* 0x0000002e5f057c11 */ /* 0x000fe4000f8e20ff */
[----:B------:R-:W2:Y:S02]  /*6ad0*/  SYNCS.PHASECHK.TRANS64.TRYWAIT P0, [R3+URZ+0x80], R0 ;  /* 0x00008000030075a7 */ /* 0x000ea400080011ff */
[----:B-12---:R-:W-:Y:S05]  /*6ae0*/  @!P0 BRA `(.L_x_102) ;  /* 0x0000003400108947 */ /* 0x006fea0003800000 */
.L_x_173:
        /* <DEDUP_REMOVED lines=8> */
[----:B----4-:R-:W-:Y:S11]  /*6b70*/  LOP3.LUT P0, RZ, R6, 0x1, RZ, 0xc0, !PT ;  /* 0x0000000106ff7812 */ /* 0x010ff6000780c0ff */
[----:B------:R-:W-:Y:S02]  /*6b80*/  @!UPT UIADD3 URZ, UPT, UPT, URZ, URZ, URZ ;  /* 0x000000fffffff290 */ /* 0x000fe4000fffe0ff */
[----:B-1----:R-:W-:Y:S01]  /*6b90*/  VOTEU.ANY UP1, P0 ;  /* 0x0000000000ff7886 */ /* 0x002fe20000020100 */
[----:B------:R-:W-:Y:S01]  /*6ba0*/  PLOP3.LUT P0, PT, PT, PT, UP1, 0x80, 0x8 ;  /* 0x000000000008781c */ /* 0x000fe20003f0f018 */
[----:B------:R-:W-:Y:S06]  /*6bb0*/  UP2UR UR4, UPR, URZ, 0x2 ;  /* 0x00000002ff047883 */ /* 0x000fec0008000000 */
[----:B------:R-:W-:Y:S06]  /*6bc0*/  IMAD.U32 R108, RZ, RZ, UR4 ;  /* 0x00000004ff6c7e24 */ /* 0x000fec000f8e00ff */
[----:B--2---:R-:W-:Y:S02]  /*6bd0*/  @P0 SHF.R.U32.HI R0, RZ, 0x10, R5 ;  /* 0x00000010ff000819 */ /* 0x004fe40000011605 */
        /* <DEDUP_REMOVED lines=12> */
[----:B------:R-:W2:Y:S01]  /*6ca0*/  LDCU UR12, c[0x0][0xf20] ;  /* 0x0001e400ff0c77ac */ /* 0x000ea20008000800 */
[----:B------:R-:W-:Y:S02]  /*6cb0*/  UIMAD.WIDE.U32 UR4, UR55, UR59, URZ ;  /* 0x0000003b370472a5 */ /* 0x000fe4000f8e00ff */
[----:B------:R-:W-:Y:S02]  /*6cc0*/  UIMAD.WIDE.U32 UR6, UR62, UR56, URZ ;  /* 0x000000383e0672a5 */ /* 0x000fe4000f8e00ff */
[----:B------:R-:W-:Y:S02]  /*6cd0*/  UISETP.NE.AND UP0, UPT, UR58, 0x1, UPT ;  /* 0x000000013a00788c */ /* 0x000fe4000bf05270 */
[----:B------:R-:W-:Y:S02]  /*6ce0*/  UIMAD.WIDE.U32 UR8, UR36, UR59, URZ ;  /* 0x0000003b240872a5 */ /* 0x000fe4000f8e00ff */
[----:B------:R-:W-:Y:S02]  /*6cf0*/  UIMAD.WIDE.U32 UR10, UR37, UR56, URZ ;  /* 0x00000038250a72a5 */ /* 0x000fe4000f8e00ff */
[----:B------:R-:W-:Y:S02]  /*6d00*/  UISETP.NE.AND UP1, UPT, UR42, 0x1, UPT ;  /* 0x000000012a00788c */ /* 0x000fe4000bf25270 */
[----:B------:R-:W-:Y:S01]  /*6d10*/  UISETP.NE.AND UP2, UPT, UR39, 0x1, UPT ;  /* 0x000000012700788c */ /* 0x000fe2000bf45270 */
[----:B------:R-:W-:Y:S02]  /*6d20*/  UMOV UR4, UR5 ;  /* 0x0000000500047c82 */ /* 0x000fe40008000000 */
[----:B--2---:R-:W-:Y:S03]  /*6d30*/  USHF.R.U32.HI UR5, URZ, UR12, UR4 ;  /* 0x0000000cff057299 */ /* 0x004fe60008011604 */
[----:B------:R-:W-:Y:S02]  /*6d40*/  UMOV UR4, UR7 ;  /* 0x0000000700047c82 */ /* 0x000fe40008000000 */
[----:B------:R-:W-:Y:S02]  /*6d50*/  USHF.R.U32.HI UR7, URZ, UR57, UR4 ;  /* 0x00000039ff077299 */ /* 0x000fe40008011604 */
[----:B------:R-:W-:Y:S02]  /*6d60*/  USEL UR4, UR55, UR5, !UP0 ;  /* 0x0000000537047287 */ /* 0x000fe4000c000000 */
[----:B------:R-:W-:Y:S01]  /*6d70*/  USEL UR7, UR62, UR7, !UP1 ;  /* 0x000000073e077287 */ /* 0x000fe2000c800000 */
[----:B------:R-:W-:Y:S01]  /*6d80*/  UMOV UR5, UR9 ;  /* 0x0000000900057c82 */ /* 0x000fe20008000000 */
[----:B------:R-:W-:Y:S02]  /*6d90*/  UIMAD.WIDE.U32 UR8, UR4, UR40, URZ ;  /* 0x00000028040872a5 */ /* 0x000fe4000f8e00ff */
[----:B------:R-:W-:Y:S03]  /*6da0*/  USHF.R.U32.HI UR6, URZ, UR12, UR5 ;  /* 0x0000000cff067299 */ /* 0x000fe60008011605 */
[----:B------:R-:W-:Y:S01]  /*6db0*/  UMOV UR5, UR11 ;  /* 0x0000000b00057c82 */ /* 0x000fe20008000000 */
[----:B------:R-:W-:Y:S02]  /*6dc0*/  UIMAD.WIDE.U32 UR10, UR7, UR40, URZ ;  /* 0x00000028070a72a5 */ /* 0x000fe4000f8e00ff */
[----:B------:R-:W-:Y:S02]  /*6dd0*/  USHF.R.U32.HI UR12, URZ, UR57, UR5 ;  /* 0x00000039ff0c7299 */ /* 0x000fe40008011605 */
[----:B------:R-:W-:Y:S01]  /*6de0*/  USEL UR6, UR36, UR6, !UP0 ;  /* 0x0000000624067287 */ /* 0x000fe2000c000000 */
[----:B------:R-:W-:Y:S02]  /*6df0*/  UMOV UR5, UR9 ;  /* 0x0000000900057c82 */ /* 0x000fe40008000000 */
[----:B------:R-:W-:Y:S01]  /*6e00*/  UMOV UR10, UR11 ;  /* 0x0000000b000a7c82 */ /* 0x000fe20008000000 */
[----:B------:R-:W-:Y:S02]  /*6e10*/  @UP2 USHF.R.U32.HI UR4, URZ, UR41, UR5 ;  /* 0x00000029ff042299 */ /* 0x000fe40008011605 */
[----:B------:R-:W-:Y:S02]  /*6e20*/  @UP2 USHF.R.U32.HI UR7, URZ, UR41, UR10 ;  /* 0x00000029ff072299 */ /* 0x000fe4000801160a */
[----:B------:R-:W-:Y:S02]  /*6e30*/  UIMAD UR4, UR39, UR4, URZ ;  /* 0x00000004270472a4 */ /* 0x000fe4000f8e02ff */
[----:B------:R-:W-:Y:S02]  /*6e40*/  UIMAD.WIDE.U32 UR10, UR6, UR40, URZ ;  /* 0x00000028060a72a5 */ /* 0x000fe4000f8e00ff */
[----:B------:R-:W-:Y:S02]  /*6e50*/  USEL UR5, UR37, UR12, !UP1 ;  /* 0x0000000c25057287 */ /* 0x000fe4000c800000 */
[----:B------:R-:W-:Y:S02]  /*6e60*/  UIMAD UR8, UR39, UR7, URZ ;  /* 0x00000007270872a4 */ /* 0x000fe4000f8e02ff */
[----:B------:R-:W-:Y:S03]  /*6e70*/  UISETP.GE.AND UP0, UPT, UR6, UR4, UPT ;  /* 0x000000040600728c */ /* 0x000fe6000bf06270 */
[----:B------:R-:W-:Y:S01]  /*6e80*/  UMOV UR4, UR11 ;  /* 0x0000000b00047c82 */ /* 0x000fe20008000000 */
[----:B------:R-:W-:Y:S02]  /*6e90*/  UISETP.GE.OR UP0, UPT, UR5, UR8, UP0 ;  /* 0x000000080500728c */ /* 0x000fe40008706670 */
[----:B------:R-:W-:Y:S02]  /*6ea0*/  USHF.R.U32.HI UR4, URZ, UR41, UR4 ;  /* 0x00000029ff047299 */ /* 0x000fe40008011604 */
[----:B------:R-:W-:Y:S02]  /*6eb0*/  UIMAD.WIDE.U32 UR8, UR5, UR40, URZ ;  /* 0x00000028050872a5 */ /* 0x000fe4000f8e00ff */
[----:B------:R-:W-:Y:S02]  /*6ec0*/  USEL UR11, UR6, UR4, !UP2 ;  /* 0x00000004060b7287 */ /* 0x000fe4000d000000 */
[----:B------:R-:W-:Y:S02]  /*6ed0*/  UIADD3 UR8, UPT, UPT, -UR5, URZ, URZ ;  /* 0x000000ff05087290 */ /* 0x000fe4000fffe1ff */
[----:B------:R-:W-:Y:S01]  /*6ee0*/  UIADD3 UR10, UPT, UPT, -UR11, URZ, URZ ;  /* 0x000000ff0b0a7290 */ /* 0x000fe2000fffe1ff */
[----:B------:R-:W-:Y:S01]  /*6ef0*/  @!UP0 UMOV UR4, UR9 ;  /* 0x0000000900048c82 */ /* 0x000fe20008000000 */
[----:B------:R-:W-:Y:S02]  /*6f00*/  UIADD3 UR9, UPT, UPT, -UR6, URZ, URZ ;  /* 0x000000ff06097290 */ /* 0x000fe4000fffe1ff */
[----:B------:R-:W-:Y:S02]  /*6f10*/  @!UP0 USHF.R.U32.HI UR4, URZ, UR41, UR4 ;  /* 0x00000029ff048299 */ /* 0x000fe40008011604 */
[----:B------:R-:W-:Y:S02]  /*6f20*/  UIMAD UR10, UR39, UR10, UR6 ;  /* 0x0000000a270a72a4 */ /* 0x000fe4000f8e0206 */
[----:B------:R-:W-:Y:S04]  /*6f30*/  @!UP0 USEL UR4, UR5, UR4, !UP2 ;  /* 0x0000000405048287 */ /* 0x000fe8000d000000 */
[----:B------:R-:W-:Y:S02]  /*6f40*/  @!UP0 UIMAD UR10, UR7, UR10, UR4 ;  /* 0x0000000a070a82a4 */ /* 0x000fe4000f8e0204 */
[----:B------:R-:W-:Y:S02]  /*6f50*/  @!UP0 UIADD3 UR11, UPT, UPT, UR11, -UR4, URZ ;  /* 0x800000040b0b8290 */ /* 0x000fe4000fffe0ff */
[----:B------:R-:W-:Y:S02]  /*6f60*/  UIMAD UR7, UR42, UR8, UR37 ;  /* 0x000000082a0772a4 */ /* 0x000fe4000f8e0225 */
[----:B------:R-:W-:Y:S02]  /*6f70*/  @!UP0 UIMAD UR6, UR11, UR39, UR5 ;  /* 0x000000270b0682a4 */ /* 0x000fe4000f8e0205 */
[----:B------:R-:W-:Y:S01]  /*6f80*/  UIMAD UR4, UR58, UR9, UR36 ;  /* 0x000000093a0472a4 */ /* 0x000fe2000f8e0224 */
[----:B------:R-:W-:Y:S02]  /*6f90*/  @!UP0 UMOV UR5, UR10 ;  /* 0x0000000a00058c82 */ /* 0x000fe40008000000 */
[----:B------:R-:W-:Y:S02]  /*6fa0*/  UIMAD UR37, UR5, UR42, UR7 ;  /* 0x0000002a052572a4 */ /* 0x000fe4000f8e0207 */
[----:B------:R-:W-:Y:S11]  /*6fb0*/  UIMAD UR36, UR6, UR58, UR4 ;  /* 0x0000003a062472a4 */ /* 0x000ff6000f8e0204 */
[----:B------:R-:W-:Y:S01]  /*6fc0*/  @!UPT UIADD3 URZ, UPT, UPT, URZ, URZ, URZ ;  /* 0x000000fffffff290 */ /* 0x000fe2000fffe0ff */
.L_x_103:
[----:B------:R-:W-:Y:S01]  /*6fd0*/  UISETP.NE.AND UP0, UPT, UR38, 0x1, UPT ;  /* 0x000000012600788c */ /* 0x000fe2000bf05270 */
[----:B------:R-:W-:Y:S01]  /*6fe0*/  R2UR UR11, R103 ;  /* 0x00000000670b72ca */ /* 0x000fe200000e0000 */
[----:B------:R-:W-:Y:S01]  /*6ff0*/  USHF.L.U32 UR50, UR25, 0x7, URZ ;  /* 0x0000000719327899 */ /* 0x000fe200080006ff */
[----:B------:R-:W-:Y:S01]  /*7000*/  IADD3 R95, PT, PT, R95, 0x1, RZ ;  /* 0x000000015f5f7810 */ /* 0x000fe20007ffe0ff */
[----:B------:R-:W-:Y:S07]  /*7010*/  USHF.L.U32 UR49, UR28, 0x6, URZ ;  /* 0x000000061c317899 */ /* 0x000fee00080006ff */
[----:B------:R-:W2:Y:S01]  /*7020*/  @!UP0 LDCU.128 UR12, c[0x0][0xf10] ;  /* 0x0001e200ff0c87ac */ /* 0x000ea20008000c00 */
[----:B------:R-:W4:Y:S01]  /*7030*/  @!UP0 LDCU UR5, c[0x0][0xf0c] ;  /* 0x0001e180ff0587ac */ /* 0x000f220008000800 */
[----:B------:R-:W3:Y:S01]  /*7040*/  @!UP0 LDCU UR10, c[0x0][0xf20] ;  /* 0x0001e400ff0a87ac */ /* 0x000ee20008000800 */
[----:B--2---:R-:W-:Y:S02]  /*7050*/  UIMAD.WIDE.U32 UR8, UR37, UR12, URZ ;  /* 0x0000000c250872a5 */ /* 0x004fe4000f8e00ff */
[----:B------:R-:W-:Y:S02]  /*7060*/  UIMAD.WIDE.U32 UR6, UR36, UR15, URZ ;  /* 0x0000000f240672a5 */ /* 0x000fe4000f8e00ff */
[----:B------:R-:W-:Y:S03]  /*7070*/  @!UP0 UISETP.NE.AND UP1, UPT, UR14, 0x1, UPT ;  /* 0x000000010e00888c */ /* 0x000fe6000bf25270 */
[----:B------:R-:W-:Y:S01]  /*7080*/  @!UP0 UMOV UR4, UR9 ;  /* 0x0000000900048c82 */ /* 0x000fe20008000000 */
[----:B----4-:R-:W-:Y:S02]  /*7090*/  @!UP0 UISETP.NE.AND UP2, UPT, UR5, 0x1, UPT ;  /* 0x000000010500888c */ /* 0x010fe4000bf45270 */
[----:B------:R-:W-:Y:S01]  /*70a0*/  @!UP0 USHF.R.U32.HI UR4, URZ, UR13, UR4 ;  /* 0x0000000dff048299 */ /* 0x000fe20008011604 */
[----:B------:R-:W-:Y:S02]  /*70b0*/  @!UP0 UMOV UR6, UR7 ;  /* 0x0000000700068c82 */ /* 0x000fe40008000000 */
[----:B---3--:R-:W-:Y:S02]  /*70c0*/  @!UP0 USHF.R.U32.HI UR6, URZ, UR10, UR6 ;  /* 0x0000000aff068299 */ /* 0x008fe40008011606 */
[----:B------:R-:W-:Y:S02]  /*70d0*/  @!UP0 USEL UR7, UR37, UR4, !UP2 ;  /* 0x0000000425078287 */ /* 0x000fe4000d000000 */
[----:B------:R-:W-:Y:S04]  /*70e0*/  @!UP0 USEL UR6, UR36, UR6, !UP1 ;  /* 0x0000000624068287 */ /* 0x000fe8000c800000 */
[----:B------:R-:W-:Y:S02]  /*70f0*/  @!UP0 UIADD3 UR4, UPT, UPT, -UR7, UR6, URZ ;  /* 0x0000000607048290 */ /* 0x000fe4000fffe1ff */
[----:B------:R-:W-:Y:S02]  /*7100*/  @!UP0 UIADD3 UR6, UPT, UPT, UR7, -UR6, URZ ;  /* 0x8000000607068290 */ /* 0x000fe4000fffe0ff */
[----:B------:R-:W-:Y:S02]  /*7110*/  @!UP0 UIMAD UR37, UR4, UR5, UR37 ;  /* 0x00000005042582a4 */ /* 0x000fe4000f8e0225 */
[----:B------:R-:W-:Y:S02]  /*7120*/  @!UP0 UIMAD UR36, UR6, UR14, UR36 ;  /* 0x0000000e062482a4 */ /* 0x000fe4000f8e0224 */
[----:B------:R-:W-:Y:S09]  /*7130*/  ULOP3.LUT UP0, URZ, UR11, 0x1b0, URZ, 0xc0, !UPT ;  /* 0x000001b00bff7892 */ /* 0x000ff2000f80c0ff */
[----:B------:R-:W-:Y:S05]  /*7140*/  BRA.U !UP0, `(.L_x_104) ;  /* 0x00000001087c7547 */ /* 0x000fea000b800000 */
[----:B------:R-:W2:Y:S01]  /*7150*/  LDCU.64 UR8, c[0x4][0x80] ;  /* 0x01001000ff0877ac */ /* 0x000ea20008000a00 */
[----:B------:R-:W-:Y:S01]  /*7160*/  MOV R2, 0x0 ;  /* 0x0000000000027802 */ /* 0x000fe20000000f00 */
[----:B------:R-:W-:Y:S02]  /*7170*/  HFMA2 R12, -RZ, RZ, 0, 5.9604644775390625e-08 ;  /* 0x00000001ff0c7431 */ /* 0x000fe400000001ff */
[----:B------:R-:W-:Y:S01]  /*7180*/  IMAD.MOV.U32 R8, RZ, RZ, 0x70 ;  /* 0x00000070ff087424 */ /* 0x000fe200078e00ff */
[----:B------:R3:W4:Y:S01]  /*7190*/  LDC.64 R14, c[0x4][R2] ;  /* 0x01000000020e7b82 */ /* 0x0007220000000a00 */
[----:B------:R-:W1:Y:S01]  /*71a0*/  LDCU.64 UR6, c[0x4][0x88] ;  /* 0x01001100ff0677ac */ /* 0x000e620008000a00 */
[----:B------:R-:W-:Y:S01]  /*71b0*/  IMAD.MOV.U32 R13, RZ, RZ, RZ ;  /* 0x000000ffff0d7224 */ /* 0x000fe200078e00ff */
[----:B------:R-:W1:Y:S01]  /*71c0*/  LDCU.64 UR4, c[0x4][0x8] ;  /* 0x01000100ff0477ac */ /* 0x000e620008000a00 */
[----:B--2---:R-:W-:Y:S01]  /*71d0*/  MOV R5, UR9 ;  /* 0x0000000900057c02 */ /* 0x004fe20008000f00 */
[----:B------:R-:W-:Y:S01]  /*71e0*/  IMAD.U32 R4, RZ, RZ, UR8 ;  /* 0x00000008ff047e24 */ /* 0x000fe2000f8e00ff */
[----:B-1----:R-:W-:Y:S01]  /*71f0*/  MOV R7, UR7 ;  /* 0x0000000700077c02 */ /* 0x002fe20008000f00 */
[----:B------:R-:W-:Y:S01]  /*7200*/  IMAD.U32 R6, RZ, RZ, UR6 ;  /* 0x00000006ff067e24 */ /* 0x000fe2000f8e00ff */
[----:B------:R-:W-:Y:S01]  /*7210*/  MOV R11, UR5 ;  /* 0x00000005000b7c02 */ /* 0x000fe20008000f00 */
[----:B------:R-:W-:Y:S02]  /*7220*/  IMAD.U32 R10, RZ, RZ, UR4 ;  /* 0x00000004ff0a7e24 */ /* 0x000fe4000f8e00ff */
[----:B------:R-:W-:Y:S07]  /*7230*/  LEPC R20, `(.L_x_105) ;  /* 0x000000001014794e */ /* 0x000fee0000000000 */
[----:B---345:R-:W-:Y:S05]  /*7240*/  CALL.ABS.NOINC R14 ;  /* 0x000000000e007343 */ /* 0x038fea0003c00000 */
.L_x_105:
[----:B------:R-:W1:Y:S01]  /*7250*/  LDCU.64 UR8, c[0x4][0x80] ;  /* 0x01001000ff0877ac */ /* 0x000e620008000a00 */
[----:B------:R-:W2:Y:S01]  /*7260*/  LDC.64 R2, c[0x4][R2] ;  /* 0x0100000002027b82 */ /* 0x000ea20000000a00 */
[----:B------:R-:W-:Y:S02]  /*7270*/  HFMA2 R12, -RZ, RZ, 0, 5.9604644775390625e-08 ;  /* 0x00000001ff0c7431 */ /* 0x000fe400000001ff */
[----:B------:R-:W-:Y:S02]  /*7280*/  IMAD.MOV.U32 R8, RZ, RZ, 0x70 ;  /* 0x00000070ff087424 */ /* 0x000fe400078e00ff */
[----:B------:R-:W-:Y:S01]  /*7290*/  IMAD.MOV.U32 R13, RZ, RZ, RZ ;  /* 0x000000ffff0d7224 */ /* 0x000fe200078e00ff */
[----:B------:R-:W3:Y:S01]  /*72a0*/  LDCU.64 UR6, c[0x4][0x88] ;  /* 0x01001100ff0677ac */ /* 0x000ee20008000a00 */
[----:B------:R-:W4:Y:S01]  /*72b0*/  LDCU.64 UR4, c[0x4][0x8] ;  /* 0x01000100ff0477ac */ /* 0x000f220008000a00 */
[----:B-1----:R-:W-:Y:S02]  /*72c0*/  MOV R4, UR8 ;  /* 0x0000000800047c02 */ /* 0x002fe40008000f00 */
[----:B------:R-:W-:Y:S02]  /*72d0*/  MOV R5, UR9 ;  /* 0x0000000900057c02 */ /* 0x000fe40008000f00 */
[----:B---3--:R-:W-:Y:S01]  /*72e0*/  MOV R7, UR7 ;  /* 0x0000000700077c02 */ /* 0x008fe20008000f00 */
[----:B------:R-:W-:Y:S01]  /*72f0*/  IMAD.U32 R6, RZ, RZ, UR6 ;  /* 0x00000006ff067e24 */ /* 0x000fe2000f8e00ff */
[----:B----4-:R-:W-:Y:S01]  /*7300*/  MOV R11, UR5 ;  /* 0x00000005000b7c02 */ /* 0x010fe20008000f00 */
[----:B------:R-:W-:Y:S02]  /*7310*/  IMAD.U32 R10, RZ, RZ, UR4 ;  /* 0x00000004ff0a7e24 */ /* 0x000fe4000f8e00ff */
[----:B------:R-:W-:Y:S07]  /*7320*/  LEPC R20, `(.L_x_104) ;  /* 0x000000001014794e */ /* 0x000fee0000000000 */
[----:B--2---:R-:W-:Y:S05]  /*7330*/  CALL.ABS.NOINC R2 ;  /* 0x0000000002007343 */ /* 0x004fea0003c00000 */
.L_x_104:
[----:B------:R-:W-:Y:S02]  /*7340*/  ISETP.NE.U32.AND P0, PT, RZ, UR60, PT ;  /* 0x0000003cff007c0c */ /* 0x000fe4000bf05070 */
[C---:B------:R-:W-:Y:S02]  /*7350*/  ISETP.NE.U32.AND P1, PT, R82.reuse, RZ, PT ;  /* 0x000000ff5200720c */ /* 0x040fe40003f25070 */
[----:B------:R-:W-:Y:S02]  /*7360*/  ISETP.NE.U32.AND P4, PT, R82, RZ, PT ;  /* 0x000000ff5200720c */ /* 0x000fe40003f85070 */
[----:B------:R-:W-:Y:S02]  /*7370*/  ISETP.NE.AND.EX P0, PT, RZ, UR61, PT, P0 ;  /* 0x0000003dff007c0c */ /* 0x000fe4000bf05300 */
[C---:B------:R-:W-:Y:S02]  /*7380*/  ISETP.NE.AND.EX P1, PT, R83.reuse, RZ, PT, P1 ;  /* 0x000000ff5300720c */ /* 0x040fe40003f25310 */
[----:B------:R-:W-:Y:S02]  /*7390*/  ISETP.NE.AND.EX P4, PT, R83, RZ, P0, P4 ;  /* 0x000000ff5300720c */ /* 0x000fe40000785340 */
[----:B------:R-:W-:Y:S02]  /*73a0*/  ISETP.NE.U32.AND P5, PT, R78, RZ, PT ;  /* 0x000000ff4e00720c */ /* 0x000fe40003fa5070 */
[----:B------:R-:W-:Y:S02]  /*73b0*/  ISETP.NE.U32.AND P3, PT, RZ, UR60, PT ;  /* 0x0000003cff007c0c */ /* 0x000fe4000bf65070 */
[----:B------:R-:W-:Y:S02]  /*73c0*/  PLOP3.LUT P2, PT, PT, PT, PT, 0x8, 0x80 ;  /* 0x000000000080781c */ /* 0x000fe40003f4e170 */
[----:B------:R-:W-:Y:S02]  /*73d0*/  ISETP.NE.AND.EX P5, PT, R79, RZ, PT, P5 ;  /* 0x000000ff4f00720c */ /* 0x000fe40003fa5350 */
[----:B------:R-:W-:Y:S03]  /*73e0*/  ISETP.NE.AND.EX P3, PT, RZ, UR61, PT, P3 ;  /* 0x0000003dff007c0c */ /* 0x000fe6000bf65330 */
[----:B------:R-:W-:Y:S01]  /*73f0*/  @!P4 PLOP3.LUT P2, PT, P1, PT, PT, 0x80, 0x8 ;  /* 0x000000000008c81c */ /* 0x000fe20000f4f070 */
[----:B------:R-:W-:Y:S01]  /*7400*/  @!UPT UIADD3 URZ, UPT, UPT, URZ, URZ, URZ ;  /* 0x000000fffffff290 */ /* 0x000fe2000fffe0ff */
[----:B------:R-:W-:Y:S11]  /*7410*/  @!P1 BRA `(.L_x_106) ;  /* 0x0000000000309947 */ /* 0x000ff60003800000 */
[----:B------:R-:W-:Y:S01]  /*7420*/  ISETP.NE.U32.AND P0, PT, R80, RZ, PT ;  /* 0x000000ff5000720c */ /* 0x000fe20003f05070 */
[----:B------:R-:W2:Y:S01]  /*7430*/  LDCU.64 UR4, c[0x0][0x358] ;  /* 0x00006b00ff0477ac */ /* 0x000ea20008000a00 */
[----:B------:R-:W-:Y:S02]  /*7440*/  IMAD.MOV.U32 R88, RZ, RZ, 0x1 ;  /* 0x00000001ff587424 */ /* 0x000fe400078e00ff */
[----:B------:R-:W-:Y:S11]  /*7450*/  ISETP.NE.AND.EX P0, PT, R81, RZ, PT, P0 ;  /* 0x000000ff5100720c */ /* 0x000ff60003f05300 */
[----:B------:R-:W-:Y:S02]  /*7460*/  @!UPT UIADD3 URZ, UPT, UPT, URZ, URZ, URZ ;  /* 0x000000fffffff290 */ /* 0x000fe4000fffe0ff */
[----:B------:R-:W3:Y:S01]  /*7470*/  @P0 LDC.64 R2, c[0x0][0xc88] ;  /* 0x00032200ff020b82 */ /* 0x000ee20000000a00 */
[----:B-1----:R-:W-:Y:S04]  /*7480*/  @P0 IMAD R0, R82, UR52, RZ ;  /* 0x0000003452000c24 */ /* 0x002fe8000f8e02ff */
[----:B---3--:R-:W-:Y:S04]  /*7490*/  @P0 IMAD.WIDE R2, R0, 0x4, R2 ;  /* 0x0000000400020825 */ /* 0x008fe800078e0202 */
[----:B------:R-:W-:Y:S01]  /*74a0*/  HFMA2 R0, -RZ, RZ, 0, 5.9604644775390625e-08 ;  /* 0x00000001ff007431 */ /* 0x000fe200000001ff */
[----:B--2--5:R2:W5:Y:S04]  /*74b0*/  @P0 LDG.E R41, desc[UR4][R2.64] ;  /* 0x0000000402290981 */ /* 0x024568000c1e1900 */
[----:B------:R-:W-:Y:S01]  /*74c0*/  @!P0 PRMT R88, R0, 0x7610, R88 ;  /* 0x0000761000588816 */ /* 0x000fe20000000058 */
[----:B--2---:R-:W3:Y:S06]  /*74d0*/  @!P0 LDC R41, c[0x0][0xc80] ;  /* 0x00032000ff298b82 */ /* 0x004eec0000000800 */
.L_x_106:
[----:B------:R-:W-:Y:S05]  /*74e0*/  @!P5 BRA `(.L_x_107) ;  /* 0x000000000024d947 */ /* 0x000fea0003800000 */
[----:B------:R-:W-:Y:S01]  /*74f0*/  ISETP.NE.U32.AND P0, PT, R76, RZ, PT ;  /* 0x000000ff4c00720c */ /* 0x000fe20003f05070 */
[----:B------:R-:W2:Y:S03]  /*7500*/  LDCU.64 UR4, c[0x0][0x358] ;  /* 0x00006b00ff0477ac */ /* 0x000ea60008000a00 */
[----:B------:R-:W-:Y:S11]  /*7510*/  ISETP.NE.AND.EX P0, PT, R77, RZ, PT, P0 ;  /* 0x000000ff4d00720c */ /* 0x000ff60003f05300 */
[----:B------:R-:W-:Y:S02]  /*7520*/  @!UPT UIADD3 URZ, UPT, UPT, URZ, URZ, URZ ;  /* 0x000000fffffff290 */ /* 0x000fe4000fffe0ff */
[----:B------:R-:W4:Y:S01]  /*7530*/  @P0 LDC.64 R2, c[0x0][0xca8] ;  /* 0x00032a00ff020b82 */ /* 0x000f220000000a00 */
[----:B-1----:R-:W-:Y:S04]  /*7540*/  @P0 IMAD R0, R78, UR52, RZ ;  /* 0x000000344e000c24 */ /* 0x002fe8000f8e02ff */
[----:B----4-:R-:W-:Y:S05]  /*7550*/  @P0 IMAD.WIDE R2, R0, 0x4, R2 ;  /* 0x0000000400020825 */ /* 0x010fea00078e0202 */
[----:B--2--5:R2:W5:Y:S02]  /*7560*/  @P0 LDG.E R38, desc[UR4][R2.64] ;  /* 0x0000000402260981 */ /* 0x024564000c1e1900 */
[----:B--2---:R-:W4:Y:S02]  /*7570*/  @!P0 LDC R38, c[0x0][0xca0] ;  /* 0x00032800ff268b82 */ /* 0x004f240000000800 */
.L_x_107:
[----:B---3-5:R-:W-:Y:S01]  /*7580*/  FSETP.NEU.AND P0, PT, R41, RZ, PT ;  /* 0x000000ff2900720b */ /* 0x028fe20003f0d000 */
[----:B------:R-:W-:Y:S01]  /*7590*/  ULOP3.LUT UR4, UR54, 0x1, URZ, 0x3c, !UPT ;  /* 0x0000000136047892 */ /* 0x000fe2000f8e3cff */
[----:B------:R-:W-:Y:S01]  /*75a0*/  SEL R4, RZ, 0xffffffff, P3 ;  /* 0xffffffffff047807 */ /* 0x000fe20001800000 */
[----:B------:R-:W-:Y:S01]  /*75b0*/  IMAD.U32 R110, RZ, RZ, UR45 ;  /* 0x0000002dff6e7e24 */ /* 0x000fe2000f8e00ff */
[----:B------:R-:W-:Y:S01]  /*75c0*/  @!P4 LOP3.LUT P3, RZ, R88, 0xff, RZ, 0xc0, !PT ;  /* 0x000000ff58ffc812 */ /* 0x000fe2000786c0ff */
[----:B------:R-:W-:Y:S01]  /*75d0*/  IMAD.SHL.U32 R85, R97, 0x10, RZ ;  /* 0x0000001061557824 */ /* 0x000fe200078e00ff */
[----:B------:R-:W-:Y:S01]  /*75e0*/  @!P4 SEL R3, RZ, 0xffffffff, P0 ;  /* 0xffffffffff03c807 */ /* 0x000fe20000000000 */
[----:B------:R-:W-:Y:S01]  /*75f0*/  IMAD.U32 R113, RZ, RZ, UR4 ;  /* 0x00000004ff717e24 */ /* 0x000fe2000f8e00ff */
[----:B------:R-:W-:Y:S01]  /*7600*/  LEA R93, R36, UR46, 0x3 ;  /* 0x0000002e245d7c11 */ /* 0x000fe2000f8e18ff */
[----:B------:R-:W-:Y:S01]  /*7610*/  IMAD.SHL.U32 R110, R110, 0x2000, RZ ;  /* 0x000020006e6e7824 */ /* 0x000fe200078e00ff */
[----:B------:R-:W-:Y:S01]  /*7620*/  @P2 SEL R3, R4, R3, !P3 ;  /* 0x0000000304032207 */ /* 0x000fe20005800000 */
[----:B------:R-:W-:Y:S01]  /*7630*/  IMAD.SHL.U32 R84, R96, 0x10, RZ ;  /* 0x0000001060547824 */ /* 0x000fe200078e00ff */
[----:B------:R-:W-:Y:S01]  /*7640*/  SHF.L.U32 R2, R99, 0x1f, RZ ;  /* 0x0000001f63027819 */ /* 0x000fe200000006ff */
[----:B------:R-:W-:Y:S01]  /*7650*/  IMAD.IADD R86, R101, 0x1, R110 ;  /* 0x0000000165567824 */ /* 0x000fe200078e026e */
[----:B------:R-:W-:Y:S01]  /*7660*/  @!P4 LOP3.LUT R3, R3, 0x1, RZ, 0xc0, !PT ;  /* 0x000000010303c812 */ /* 0x000fe200078ec0ff */
[----:B------:R-:W-:Y:S01]  /*7670*/  BSSY B1, `(.L_x_108) ;  /* 0x0000038000017945 */ /* 0x000fe20003800000 */
[----:B------:R-:W-:Y:S01]  /*7680*/  IMAD.MOV.U32 R111, RZ, RZ, 0x1 ;  /* 0x00000001ff6f7424 */ /* 0x000fe200078e00ff */
[----:B------:R-:W-:Y:S02]  /*7690*/  CS2R R74, SRZ ;  /* 0x00000000004a7805 */ /* 0x000fe4000001ff00 */
[----:B------:R-:W-:Y:S01]  /*76a0*/  ISETP.NE.U32.OR P5, PT, R3, 0x1, P4 ;  /* 0x000000010300780c */ /* 0x000fe200027a5470 */
[----:B------:R-:W-:Y:S01]  /*76b0*/  IMAD.U32 R3, RZ, RZ, UR45 ;  /* 0x0000002dff037e24 */ /* 0x000fe2000f8e00ff */
[----:B------:R-:W-:Y:S01]  /*76c0*/  LOP3.LUT P4, R94, R88, 0xff, RZ, 0xc0, !PT ;  /* 0x000000ff585e7812 */ /* 0x000fe2000788c0ff */
[----:B------:R-:W-:Y:S01]  /*76d0*/  IMAD.IADD R87, R86, 0x1, R85 ;  /* 0x0000000156577824 */ /* 0x000fe200078e0255 */
[----:B------:R-:W-:Y:S01]  /*76e0*/  P2R R109, PR, RZ, 0x20 ;  /* 0x00000020ff6d7803 */ /* 0x000fe20000000000 */
[----:B------:R-:W-:Y:S01]  /*76f0*/  IMAD R39, R36, 0x40, R37 ;  /* 0x0000004024277824 */ /* 0x000fe200078e0225 */
[----:B-1----:R-:W-:Y:S01]  /*7700*/  LEA R0, R3, UR46, 0x3 ;  /* 0x0000002e03007c11 */ /* 0x002fe2000f8e18ff */
[----:B------:R-:W-:Y:S01]  /*7710*/  IMAD.U32 R112, RZ, RZ, UR45 ;  /* 0x0000002dff707e24 */ /* 0x000fe2000f8e00ff */
[----:B------:R-:W-:Y:S02]  /*7720*/  SEL R3, RZ, 0xffffffff, P0 ;  /* 0xffffffffff037807 */ /* 0x000fe40000000000 */
[----:B------:R-:W-:Y:S02]  /*7730*/  CS2R R72, SRZ ;  /* 0x0000000000487805 */ /* 0x000fe4000001ff00 */
[----:B------:R-:W-:Y:S02]  /*7740*/  CS2R R66, SRZ ;  /* 0x0000000000427805 */ /* 0x000fe4000001ff00 */
[----:B------:R-:W-:Y:S02]  /*7750*/  CS2R R64, SRZ ;  /* 0x0000000000407805 */ /* 0x000fe4000001ff00 */
[----:B------:R-:W-:Y:S02]  /*7760*/  @P1 SEL R3, R4, R3, !P4 ;  /* 0x0000000304031207 */ /* 0x000fe40006000000 */
[----:B------:R-:W-:Y:S02]  /*7770*/  CS2R R58, SRZ ;  /* 0x00000000003a7805 */ /* 0x000fe4000001ff00 */
[----:B------:R-:W-:Y:S02]  /*7780*/  @P5 SHF.L.U32 R5, R113, 0x1f, RZ ;  /* 0x0000001f71055819 */ /* 0x000fe400000006ff */
[----:B------:R-:W-:Y:S02]  /*7790*/  CS2R R56, SRZ ;  /* 0x0000000000387805 */ /* 0x000fe4000001ff00 */
[----:B------:R-:W-:Y:S02]  /*77a0*/  LOP3.LUT R3, R3, 0x1, RZ, 0xc0, !PT ;  /* 0x0000000103037812 */ /* 0x000fe400078ec0ff */
[----:B------:R-:W-:Y:S01]  /*77b0*/  CS2R R50, SRZ ;  /* 0x0000000000327805 */ /* 0x000fe2000001ff00 */
[----:B------:R-:W1:Y:S01]  /*77c0*/  @P5 SYNCS.PHASECHK.TRANS64.TRYWAIT P3, [R0+URZ+0x40], R5 ;  /* 0x00004005000055a7 */ /* 0x000e6200080611ff */
[----:B------:R-:W-:Y:S02]  /*77d0*/  CS2R R48, SRZ ;  /* 0x0000000000307805 */ /* 0x000fe4000001ff00 */
[----:B------:R-:W-:Y:S01]  /*77e0*/  ISETP.NE.U32.AND P0, PT, R3, 0x1, PT ;  /* 0x000000010300780c */ /* 0x000fe20003f05070 */
[----:B------:R-:W-:Y:S02]  /*77f0*/  IMAD.IADD R47, R86, 0x1, R84 ;  /* 0x00000001562f7824 */ /* 0x000fe400078e0254 */
[----:B------:R-:W-:Y:S01]  /*7800*/  IMAD.IADD R46, R100, 0x1, R87 ;  /* 0x00000001642e7824 */ /* 0x000fe200078e0257 */
[----:B------:R-:W-:Y:S01]  /*7810*/  P2R R114, PR, RZ, 0x1 ;  /* 0x00000001ff727803 */ /* 0x000fe20000000000 */
[----:B------:R2:W3:Y:S01]  /*7820*/  SYNCS.PHASECHK.TRANS64.TRYWAIT P2, [R93+URZ+0xa0], R2 ;  /* 0x0000a0025d0075a7 */ /* 0x0004e200080411ff */
[----:B-1----:R-:W-:Y:S01]  /*7830*/  @P5 SEL R111, RZ, 0x1, !P3 ;  /* 0x00000001ff6f5807 */ /* 0x002fe20005800000 */
[----:B--2---:R-:W-:Y:S06]  /*7840*/  @!P5 BRA `(.L_x_109) ;  /* 0x000000000068d947 */ /* 0x004fec0003800000 */
[----:B------:R-:W-:Y:S01]  /*7850*/  ISETP.NE.AND P0, PT, R111, RZ, PT ;  /* 0x000000ff6f00720c */ /* 0x000fe20003f05270 */
[----:B------:R-:W-:Y:S01]  /*7860*/  BSSY B0, `(.L_x_110) ;  /* 0x000000d000007945 */ /* 0x000fe20003800000 */
[----:B------:R-:W-:Y:S02]  /*7870*/  CS2R R50, SRZ ;  /* 0x0000000000327805 */ /* 0x000fe4000001ff00 */
[----:B------:R-:W-:Y:S02]  /*7880*/  CS2R R48, SRZ ;  /* 0x0000000000307805 */ /* 0x000fe4000001ff00 */
[----:B------:R-:W-:Y:S02]  /*7890*/  CS2R R58, SRZ ;  /* 0x00000000003a7805 */ /* 0x000fe4000001ff00 */
[----:B------:R-:W-:Y:S02]  /*78a0*/  CS2R R56, SRZ ;  /* 0x0000000000387805 */ /* 0x000fe4000001ff00 */
[----:B------:R-:W-:Y:S02]  /*78b0*/  CS2R R66, SRZ ;  /* 0x0000000000427805 */ /* 0x000fe4000001ff00 */
[----:B------:R-:W-:Y:S02]  /*78c0*/  CS2R R64, SRZ ;  /* 0x0000000000407805 */ /* 0x000fe4000001ff00 */
[----:B------:R-:W-:Y:S02]  /*78d0*/  CS2R R74, SRZ ;  /* 0x00000000004a7805 */ /* 0x000fe4000001ff00 */
[----:B------:R-:W-:Y:S01]  /*78e0*/  CS2R R72, SRZ ;  /* 0x0000000000487805 */ /* 0x000fe2000001ff00 */
[----:B------:R-:W-:Y:S06]  /*78f0*/  @P0 BRA `(.L_x_111) ;  /* 0x00000000000c0947 */ /* 0x000fec0003800000 */
[----:B------:R-:W-:Y:S04]  /*7900*/  SHF.L.U32 R3, R113, 0x1f, RZ ;  /* 0x0000001f71037819 */ /* 0x000fe800000006ff */
[----:B------:R-:W1:Y:S02]  /*7910*/  SYNCS.PHASECHK.TRANS64.TRYWAIT P0, [R0+URZ+0x40], R3 ;  /* 0x00004003000075a7 */ /* 0x000e6400080011ff */
[----:B-1----:R-:W-:Y:S05]  /*7920*/  @!P0 BRA `(.L_x_112) ;  /* 0x0000002400948947 */ /* 0x002fea0003800000 */
.L_x_111:
[----:B------:R-:W-:Y:S05]  /*7930*/  BSYNC B0 ;  /* 0x0000000000007941 */ /* 0x000fea0003800000 */
.L_x_110:
[----:B------:R-:W-:Y:S01]  /*7940*/  ISETP.NE.AND P0, PT, R114, RZ, PT ;  /* 0x000000ff7200720c */ /* 0x000fe20003f05270 */
[----:B------:R-:W-:Y:S04]  /*7950*/  UIADD3 UR4, UPT, UPT, UR45, 0x1, URZ ;  /* 0x000000012d047890 */ /* 0x000fe8000fffe0ff */
[----:B------:R-:W-:Y:S04]  /*7960*/  UISETP.NE.AND UP0, UPT, UR4, 0x3, UPT ;  /* 0x000000030400788c */ /* 0x000fe8000bf05270 */
[----:B------:R-:W-:Y:S02]  /*7970*/  USEL UR5, URZ, 0x1, UP0 ;  /* 0x00000001ff057887 */ /* 0x000fe40008000000 */
[----:B------:R-:W-:Y:S02]  /*7980*/  USEL UR4, UR4, URZ, UP0 ;  /* 0x000000ff04047287 */ /* 0x000fe40008000000 */
[----:B------:R2:W1:Y:S02]  /*7990*/  @P0 LDS.128 R48, [R86] ;  /* 0x0000000056300984 */ /* 0x0004640000000c00 */
[----:B------:R-:W-:Y:S02]  /*79a0*/  LOP3.LUT R113, R113, UR5, RZ, 0x3c, !PT ;  /* 0x0000000571717c12 */ /* 0x000fe4000f8e3cff */
[----:B------:R2:W1:Y:S01]  /*79b0*/  @P0 LDS.128 R56, [R87+0x10] ;  /* 0x0000100057380984 */ /* 0x0004620000000c00 */
[----:B------:R-:W-:Y:S03]  /*79c0*/  IMAD.U32 R112, RZ, RZ, UR4 ;  /* 0x00000004ff707e24 */ /* 0x000fe6000f8e00ff */
[----:B------:R2:W1:Y:S04]  /*79d0*/  @P0 LDS.128 R64, [R47+0x20] ;  /* 0x000020002f400984 */ /* 0x0004680000000c00 */
[----:B------:R2:W1:Y:S02]  /*79e0*/  @P0 LDS.128 R72, [R46+0x10] ;  /* 0x000010002e480984 */ /* 0x0004640000000c00 */
.L_x_109:
[----:B------:R-:W-:Y:S05]  /*79f0*/  BSYNC B1 ;  /* 0x0000000000017941 */ /* 0x000fea0003800000 */
.L_x_108:
[----:B-1----:R-:W-:Y:S04]  /*7a00*/  SHF.R.U32.HI R0, RZ, 0x15, R39 ;  /* 0x00000015ff007819 */ /* 0x002fe80000011627 */
[----:B------:R-:W-:Y:S01]  /*7a10*/  LOP3.LUT P0, RZ, R0, 0x3, R89, 0x48, !PT ;  /* 0x0000000300ff7812 */ /* 0x000fe20007804859 */
[----:B------:R-:W-:Y:S01]  /*7a20*/  @!UPT UIADD3 URZ, UPT, UPT, URZ, URZ, URZ ;  /* 0x000000fffffff290 */ /* 0x000fe2000fffe0ff */
[----:B---3--:R-:W-:Y:S11]  /*7a30*/  @P2 BRA `(.L_x_113) ;  /* 0x0000000000082947 */ /* 0x008ff60003800000 */
[----:B------:R-:W1:Y:S02]  /*7a40*/  SYNCS.PHASECHK.TRANS64.TRYWAIT P1, [R93+URZ+0xa0], R2 ;  /* 0x0000a0025d0075a7 */ /* 0x000e6400080211ff */
[----:B-1----:R-:W-:Y:S05]  /*7a50*/  @!P1 BRA `(.L_x_114) ;  /* 0x00000024005c9947 */ /* 0x002fea0003800000 */
.L_x_113:
[----:B------:R-:W-:Y:S05]  /*7a60*/  @!P0 BRA `(.L_x_115) ;  /* 0x0000000000408947 */ /* 0x000fea0003800000 */
[----:B------:R-:W3:Y:S01]  /*7a70*/  LDCU.64 UR8, c[0x4][0x70] ;  /* 0x01000e00ff0877ac */ /* 0x000ee20008000a00 */
[----:B------:R-:W-:Y:S01]  /*7a80*/  MOV R3, 0x0 ;  /* 0x0000000000037802 */ /* 0x000fe20000000f00 */
[----:B------:R-:W-:Y:S02]  /*7a90*/  HFMA2 R12, -RZ, RZ, 0, 5.9604644775390625e-08 ;  /* 0x00000001ff0c7431 */ /* 0x000fe400000001ff */
[----:B------:R-:W-:Y:S02]  /*7aa0*/  IMAD.MOV.U32 R8, RZ, RZ, 0x192 ;  /* 0x00000192ff087424 */ /* 0x000fe400078e00ff */
[----:B------:R-:W-:Y:S01]  /*7ab0*/  IMAD.MOV.U32 R13, RZ, RZ, RZ ;  /* 0x000000ffff0d7224 */ /* 0x000fe200078e00ff */
[----:B------:R-:W5:Y:S01]  /*7ac0*/  LDCU.64 UR6, c[0x4][0x78] ;  /* 0x01000f00ff0677ac */ /* 0x000f620008000a00 */
[----:B-1----:R-:W1:Y:S01]  /*7ad0*/  LDC.64 R2, c[0x4][R3] ;  /* 0x0100000003027b82 */ /* 0x002e620000000a00 */
[----:B------:R-:W2:Y:S01]  /*7ae0*/  LDCU.64 UR4, c[0x4][0x10] ;  /* 0x01000200ff0477ac */ /* 0x000ea20008000a00 */
[----:B---3--:R-:W-:Y:S01]  /*7af0*/  MOV R5, UR9 ;  /* 0x0000000900057c02 */ /* 0x008fe20008000f00 */
[----:B------:R-:W-:Y:S01]  /*7b00*/  IMAD.U32 R4, RZ, RZ, UR8 ;  /* 0x00000008ff047e24 */ /* 0x000fe2000f8e00ff */
[----:B-----5:R-:W-:Y:S01]  /*7b10*/  MOV R7, UR7 ;  /* 0x0000000700077c02 */ /* 0x020fe20008000f00 */
[----:B------:R-:W-:Y:S01]  /*7b20*/  IMAD.U32 R6, RZ, RZ, UR6 ;  /* 0x00000006ff067e24 */ /* 0x000fe2000f8e00ff */
[----:B--2---:R-:W-:Y:S01]  /*7b30*/  MOV R11, UR5 ;  /* 0x00000005000b7c02 */ /* 0x004fe20008000f00 */
[----:B------:R-:W-:Y:S02]  /*7b40*/  IMAD.U32 R10, RZ, RZ, UR4 ;  /* 0x00000004ff0a7e24 */ /* 0x000fe4000f8e00ff */
[----:B------:R-:W-:Y:S07]  /*7b50*/  LEPC R20, `(.L_x_115) ;  /* 0x000000001014794e */ /* 0x000fee0000000000 */
[----:B-1--4-:R-:W-:Y:S05]  /*7b60*/  CALL.ABS.NOINC R2 ;  /* 0x0000000002007343 */ /* 0x012fea0003c00000 */
.L_x_115:
[C---:B------:R-:W-:Y:S01]  /*7b70*/  SHF.L.U32 R40, R48.reuse, 0x10, RZ ;  /* 0x0000001030287819 */ /* 0x040fe200000006ff */
[----:B------:R-:W-:Y:S05]  /*7b80*/  WARPSYNC.ALL ;  /* 0x0000000000007948 */ /* 0x000fea0003800000 */
[----:B------:R-:W-:Y:S01]  /*7b90*/  R2UR UR4, R39 ;  /* 0x00000000270472ca */ /* 0x000fe200000e0000 */
[----:B------:R-:W-:Y:S01]  /*7ba0*/  BSSY.RECONVERGENT B0, `(.L_x_116) ;  /* 0x0000087000007945 */ /* 0x000fe20003800200 */
[----:B------:R-:W-:Y:S02]  /*7bb0*/  LOP3.LUT R43, R48, 0xffff0000, RZ, 0xc0, !PT ;  /* 0xffff0000302b7812 */ /* 0x000fe400078ec0ff */
[----:B------:R-:W-:Y:S02]  /*7bc0*/  SHF.L.U32 R42, R49, 0x10, RZ ;  /* 0x00000010312a7819 */ /* 0x000fe400000006ff */
[----:B------:R-:W-:Y:S02]  /*7bd0*/  SHF.L.U32 R45, R51, 0x10, RZ ;  /* 0x00000010332d7819 */ /* 0x000fe400000006ff */
[----:B------:R-:W-:Y:S02]  /*7be0*/  LOP3.LUT R44, R75, 0xffff0000, RZ, 0xc0, !PT ;  /* 0xffff00004b2c7812 */ /* 0x000fe400078ec0ff */
[----:B------:R-:W-:Y:S03]  /*7bf0*/  ISETP.NE.AND P0, PT, R102, RZ, PT ;  /* 0x000000ff6600720c */ /* 0x000fe60003f05270 */
[----:B------:R-:W4:Y:S02]  /*7c00*/  LDTM.x32 R4, tmem[UR4] ;  /* 0x00000004000479ee */ /* 0x000f2400082c0000 */
[C---:B----4-:R-:W-:Y:S01]  /*7c10*/  FMUL R0, R38.reuse, R4 ;  /* 0x0000000426007220 */ /* 0x050fe20000400000 */
[C---:B-1----:R-:W-:Y:S01]  /*7c20*/  FMUL R2, R38.reuse, R5 ;  /* 0x0000000526027220 */ /* 0x042fe20000400000 */
[C---:B------:R-:W-:Y:S01]  /*7c30*/  FMUL R3, R38.reuse, R6 ;  /* 0x0000000626037220 */ /* 0x040fe20000400000 */
[----:B------:R-:W-:Y:S01]  /*7c40*/  FMUL R7, R38, R7 ;  /* 0x0000000726077220 */ /* 0x000fe20000400000 */
[----:B------:R-:W-:Y:S01]  /*7c50*/  FFMA R0, R41, R40, R0 ;  /* 0x0000002829007223 */ /* 0x000fe20000000000 */
[----:B------:R-:W-:Y:S01]  /*7c60*/  LOP3.LUT R40, R49, 0xffff0000, RZ, 0xc0, !PT ;  /* 0xffff000031287812 */ /* 0x000fe200078ec0ff */
[C---:B------:R-:W-:Y:S01]  /*7c70*/  FFMA R2, R41.reuse, R43, R2 ;  /* 0x0000002b29027223 */ /* 0x040fe20000000002 */
[C---:B------:R-:W-:Y:S01]  /*7c80*/  SHF.L.U32 R43, R50.reuse, 0x10, RZ ;  /* 0x00000010322b7819 */ /* 0x040fe200000006ff */
[C---:B------:R-:W-:Y:S01]  /*7c90*/  FFMA R3, R41.reuse, R42, R3 ;  /* 0x0000002a29037223 */ /* 0x040fe20000000003 */
[----:B------:R-:W-:Y:S01]  /*7ca0*/  LOP3.LUT R42, R50, 0xffff0000, RZ, 0xc0, !PT ;  /* 0xffff0000322a7812 */ /* 0x000fe200078ec0ff */
[----:B------:R-:W-:Y:S01]  /*7cb0*/  FMUL R4, R38, R8 ;  /* 0x0000000826047220 */ /* 0x000fe20000400000 */
[----:B------:R-:W-:Y:S01]  /*7cc0*/  F2FP.BF16.F32.PACK_AB R52, R2, R0 ;  /* 0x000000000234723e */ /* 0x000fe200000010ff */
[----:B------:R-:W-:Y:S01]  /*7cd0*/  FFMA R7, R41, R40, R7 ;  /* 0x0000002829077223 */ /* 0x000fe20000000007 */
[----:B------:R-:W-:Y:S01]  /*7ce0*/  LOP3.LUT R40, R51, 0xffff0000, RZ, 0xc0, !PT ;  /* 0xffff000033287812 */ /* 0x000fe200078ec0ff */
[C---:B------:R-:W-:Y:S01]  /*7cf0*/  FMUL R5, R38.reuse, R9 ;  /* 0x0000000926057220 */ /* 0x040fe20000400000 */
[C---:B------:R-:W-:Y:S01]  /*7d00*/  FMUL R6, R38.reuse, R10 ;  /* 0x0000000a26067220 */ /* 0x040fe20000400000 */
[----:B------:R-:W-:Y:S01]  /*7d10*/  FMUL R11, R38, R11 ;  /* 0x0000000b260b7220 */ /* 0x000fe20000400000 */
[----:B------:R-:W-:Y:S01]  /*7d20*/  F2FP.BF16.F32.PACK_AB R53, R7, R3 ;  /* 0x000000030735723e */ /* 0x000fe200000010ff */
[C---:B------:R-:W-:Y:S01]  /*7d30*/  FFMA R4, R41.reuse, R43, R4 ;  /* 0x0000002b29047223 */ /* 0x040fe20000000004 */
[C---:B------:R-:W-:Y:S01]  /*7d40*/  SHF.L.U32 R43, R56.reuse, 0x10, RZ ;  /* 0x00000010382b7819 */ /* 0x040fe200000006ff */
[----:B------:R-:W-:Y:S01]  /*7d50*/  FFMA R5, R41, R42, R5 ;  /* 0x0000002a29057223 */ /* 0x000fe20000000005 */
[----:B------:R-:W-:Y:S01]  /*7d60*/  LOP3.LUT R42, R57, 0xffff0000, RZ, 0xc0, !PT ;  /* 0xffff0000392a7812 */ /* 0x000fe200078ec0ff */
[----:B------:R-:W-:Y:S01]  /*7d70*/  FFMA R6, R41, R45, R6 ;  /* 0x0000002d29067223 */ /* 0x000fe20000000006 */
[----:B------:R-:W-:Y:S01]  /*7d80*/  SHF.L.U32 R45, R57, 0x10, RZ ;  /* 0x00000010392d7819 */ /* 0x000fe200000006ff */
[----:B------:R-:W-:Y:S01]  /*7d90*/  FFMA R11, R41, R40, R11 ;  /* 0x00000028290b7223 */ /* 0x000fe2000000000b */
[----:B------:R-:W-:Y:S01]  /*7da0*/  LOP3.LUT R40, R56, 0xffff0000, RZ, 0xc0, !PT ;  /* 0xffff000038287812 */ /* 0x000fe200078ec0ff */
[C---:B------:R-:W-:Y:S01]  /*7db0*/  FMUL R8, R38.reuse, R12 ;  /* 0x0000000c26087220 */ /* 0x040fe20000400000 */
[----:B------:R-:W-:Y:S01]  /*7dc0*/  F2FP.BF16.F32.PACK_AB R54, R5, R4 ;  /* 0x000000040536723e */ /* 0x000fe200000010ff */
[C---:B------:R-:W-:Y:S01]  /*7dd0*/  FMUL R9, R38.reuse, R13 ;  /* 0x0000000d26097220 */ /* 0x040fe20000400000 */
[----:B------:R-:W-:Y:S01]  /*7de0*/  F2FP.BF16.F32.PACK_AB R55, R11, R6 ;  /* 0x000000060b37723e */ /* 0x000fe200000010ff */
[C---:B------:R-:W-:Y:S01]  /*7df0*/  FMUL R10, R38.reuse, R14 ;  /* 0x0000000e260a7220 */ /* 0x040fe20000400000 */
[----:B------:R-:W-:Y:S01]  /*7e00*/  FMUL R15, R38, R15 ;  /* 0x0000000f260f7220 */ /* 0x000fe20000400000 */
[----:B------:R-:W-:Y:S01]  /*7e10*/  FFMA R8, R41, R43, R8 ;  /* 0x0000002b29087223 */ /* 0x000fe20000000008 */
[----:B------:R-:W-:Y:S01]  /*7e20*/  SHF.L.U32 R43, R59, 0x10, RZ ;  /* 0x000000103b2b7819 */ /* 0x000fe200000006ff */
[C---:B------:R-:W-:Y:S01]  /*7e30*/  FFMA R9, R41.reuse, R40, R9 ;  /* 0x0000002829097223 */ /* 0x040fe20000000009 */
[C---:B------:R-:W-:Y:S01]  /*7e40*/  SHF.L.U32 R40, R58.reuse, 0x10, RZ ;  /* 0x000000103a287819 */ /* 0x040fe200000006ff */
        /* <DEDUP_REMOVED lines=8> */
[----:B------:R-:W-:Y:S01]  /*7ed0*/  FMUL R14, R38, R18 ;  /* 0x00000012260e7220 */ /* 0x000fe20000400000 */
[----:B------:R-:W-:Y:S01]  /*7ee0*/  FFMA R12, R41, R40, R12 ;  /* 0x00000028290c7223 */ /* 0x000fe2000000000c */
[----:B------:R-:W-:Y:S01]  /*7ef0*/  LOP3.LUT R40, R59, 0xffff0000, RZ, 0xc0, !PT ;  /* 0xffff00003b287812 */ /* 0x000fe200078ec0ff */
[C---:B------:R-:W-:Y:S01]  /*7f00*/  FFMA R13, R41.reuse, R42, R13 ;  /* 0x0000002a290d7223 */ /* 0x040fe2000000000d */
[----:B------:R-:W-:Y:S01]  /*7f10*/  LOP3.LUT R42, R64, 0xffff0000, RZ, 0xc0, !PT ;  /* 0xffff0000402a7812 */ /* 0x000fe200078ec0ff */
[----:B------:R-:W-:Y:S01]  /*7f20*/  FMUL R19, R38, R19 ;  /* 0x0000001326137220 */ /* 0x000fe20000400000 */
[----:B------:R-:W-:Y:S01]  /*7f30*/  FFMA R14, R41, R43, R14 ;  /* 0x0000002b290e7223 */ /* 0x000fe2000000000e */
[----:B------:R-:W-:Y:S01]  /*7f40*/  SHF.L.U32 R43, R64, 0x10, RZ ;  /* 0x00000010402b7819 */ /* 0x000fe200000006ff */
[----:B------:R1:W-:Y:S01]  /*7f50*/  STS.128 [R86], R52 ;  /* 0x0000003456007388 */ /* 0x0003e20000000c00 */
[----:B------:R-:W-:Y:S01]  /*7f60*/  F2FP.BF16.F32.PACK_AB R62, R13, R12 ;  /* 0x0000000c0d3e723e */ /* 0x000fe200000010ff */
[C---:B------:R-:W-:Y:S01]  /*7f70*/  FMUL R16, R38.reuse, R20 ;  /* 0x0000001426107220 */ /* 0x040fe20000400000 */
        /* <DEDUP_REMOVED lines=8> */
[C---:B------:R-:W-:Y:S01]  /*8000*/  FFMA R17, R41.reuse, R42, R17 ;  /* 0x0000002a29117223 */ /* 0x040fe20000000011 */
[----:B------:R-:W-:Y:S01]  /*8010*/  FFMA R18, R41, R45, R18 ;  /* 0x0000002d29127223 */ /* 0x000fe20000000012 */
[----:B------:R1:W-:Y:S01]  /*8020*/  STS.128 [R87+0x10], R60 ;  /* 0x0000103c57007388 */ /* 0x0003e20000000c00 */
[----:B------:R-:W-:Y:S01]  /*8030*/  SHF.L.U32 R45, R67, 0x10, RZ ;  /* 0x00000010432d7819 */ /* 0x000fe200000006ff */
[----:B------:R-:W-:Y:S01]  /*8040*/  FFMA R23, R41, R40, R23 ;  /* 0x0000002829177223 */ /* 0x000fe20000000017 */
[----:B------:R-:W-:Y:S01]  /*8050*/  LOP3.LUT R40, R66, 0xffff0000, RZ, 0xc0, !PT ;  /* 0xffff000042287812 */ /* 0x000fe200078ec0ff */
[C---:B------:R-:W-:Y:S01]  /*8060*/  FMUL R20, R38.reuse, R24 ;  /* 0x0000001826147220 */ /* 0x040fe20000400000 */
[----:B------:R-:W-:Y:S01]  /*8070*/  LOP3.LUT R42, R67, 0xffff0000, RZ, 0xc0, !PT ;  /* 0xffff0000432a7812 */ /* 0x000fe200078ec0ff */
[C---:B------:R-:W-:Y:S01]  /*8080*/  FMUL R21, R38.reuse, R25 ;  /* 0x0000001926157220 */ /* 0x040fe20000400000 */
[----:B------:R-:W-:Y:S01]  /*8090*/  F2FP.BF16.F32.PACK_AB R68, R17, R16 ;  /* 0x000000101144723e */ /* 0x000fe200000010ff */
[C---:B------:R-:W-:Y:S01]  /*80a0*/  FMUL R22, R38.reuse, R26 ;  /* 0x0000001a26167220 */ /* 0x040fe20000400000 */
[----:B------:R-:W-:Y:S01]  /*80b0*/  FMUL R27, R38, R27 ;  /* 0x0000001b261b7220 */ /* 0x000fe20000400000 */
[C---:B------:R-:W-:Y:S01]  /*80c0*/  FFMA R20, R41.reuse, R43, R20 ;  /* 0x0000002b29147223 */ /* 0x040fe20000000014 */
[C---:B------:R-:W-:Y:S01]  /*80d0*/  FFMA R21, R41.reuse, R40, R21 ;  /* 0x0000002829157223 */ /* 0x040fe20000000015 */
[C---:B------:R-:W-:Y:S01]  /*80e0*/  FFMA R22, R41.reuse, R45, R22 ;  /* 0x0000002d29167223 */ /* 0x040fe20000000016 */
[----:B------:R-:W-:Y:S01]  /*80f0*/  FFMA R27, R41, R42, R27 ;  /* 0x0000002a291b7223 */ /* 0x000fe2000000001b */
[----:B------:R-:W-:Y:S01]  /*8100*/  SHF.L.U32 R40, R72, 0x10, RZ ;  /* 0x0000001048287819 */ /* 0x000fe200000006ff */
[----:B------:R-:W-:Y:S01]  /*8110*/  FMUL R24, R38, R28 ;  /* 0x0000001c26187220 */ /* 0x000fe20000400000 */
[----:B------:R-:W-:Y:S01]  /*8120*/  LOP3.LUT R42, R72, 0xffff0000, RZ, 0xc0, !PT ;  /* 0xffff0000482a7812 */ /* 0x000fe200078ec0ff */
[C---:B------:R-:W-:Y:S01]  /*8130*/  FMUL R25, R38.reuse, R29 ;  /* 0x0000001d26197220 */ /* 0x040fe20000400000 */
[----:B------:R-:W-:Y:S01]  /*8140*/  SHF.L.U32 R43, R73, 0x10, RZ ;  /* 0x00000010492b7819 */ /* 0x000fe200000006ff */
[C---:B------:R-:W-:Y:S01]  /*8150*/  FMUL R26, R38.reuse, R30 ;  /* 0x0000001e261a7220 */ /* 0x040fe20000400000 */
[C---:B------:R-:W-:Y:S01]  /*8160*/  FFMA R24, R41.reuse, R40, R24 ;  /* 0x0000002829187223 */ /* 0x040fe20000000018 */
[----:B------:R-:W-:Y:S01]  /*8170*/  FFMA R25, R41, R42, R25 ;  /* 0x0000002a29197223 */ /* 0x000fe20000000019 */
[----:B------:R-:W-:Y:S01]  /*8180*/  LOP3.LUT R40, R73, 0xffff0000, RZ, 0xc0, !PT ;  /* 0xffff000049287812 */ /* 0x000fe200078ec0ff */
[----:B------:R-:W-:Y:S01]  /*8190*/  FFMA R26, R41, R43, R26 ;  /* 0x0000002b291a7223 */ /* 0x000fe2000000001a */
[----:B------:R-:W-:Y:S01]  /*81a0*/  FMUL R31, R38, R31 ;  /* 0x0000001f261f7220 */ /* 0x000fe20000400000 */
[----:B------:R-:W-:Y:S01]  /*81b0*/  SHF.L.U32 R43, R74, 0x10, RZ ;  /* 0x000000104a2b7819 */ /* 0x000fe200000006ff */
[----:B------:R-:W-:Y:S01]  /*81c0*/  FMUL R28, R38, R32 ;  /* 0x00000020261c7220 */ /* 0x000fe20000400000 */
[----:B------:R-:W-:Y:S01]  /*81d0*/  LOP3.LUT R42, R74, 0xffff0000, RZ, 0xc0, !PT ;  /* 0xffff00004a2a7812 */ /* 0x000fe200078ec0ff */
[C---:B------:R-:W-:Y:S01]  /*81e0*/  FMUL R29, R38.reuse, R33 ;  /* 0x00000021261d7220 */ /* 0x040fe20000400000 */
[----:B------:R-:W-:Y:S01]  /*81f0*/  SHF.L.U32 R45, R75, 0x10, RZ ;  /* 0x000000104b2d7819 */ /* 0x000fe200000006ff */
[C---:B------:R-:W-:Y:S01]  /*8200*/  FMUL R30, R38.reuse, R34 ;  /* 0x00000022261e7220 */ /* 0x040fe20000400000 */
[----:B------:R-:W-:Y:S01]  /*8210*/  FFMA R31, R41, R40, R31 ;  /* 0x00000028291f7223 */ /* 0x000fe2000000001f */
[----:B------:R-:W-:Y:S01]  /*8220*/  FMUL R35, R38, R35 ;  /* 0x0000002326237220 */ /* 0x000fe20000400000 */
[----:B------:R-:W-:Y:S01]  /*8230*/  F2FP.BF16.F32.PACK_AB R69, R23, R18 ;  /* 0x000000121745723e */ /* 0x000fe200000010ff */
[----:B------:R-:W-:Y:S01]  /*8240*/  FFMA R28, R41, R43, R28 ;  /* 0x0000002b291c7223 */ /* 0x000fe2000000001c */
[----:B------:R-:W-:Y:S01]  /*8250*/  F2FP.BF16.F32.PACK_AB R70, R21, R20 ;  /* 0x000000141546723e */ /* 0x000fe200000010ff */
[----:B------:R-:W-:Y:S01]  /*8260*/  FFMA R29, R41, R42, R29 ;  /* 0x0000002a291d7223 */ /* 0x000fe2000000001d */
[----:B------:R-:W-:Y:S01]  /*8270*/  F2FP.BF16.F32.PACK_AB R71, R27, R22 ;  /* 0x000000161b47723e */ /* 0x000fe200000010ff */
[C---:B------:R-:W-:Y:S01]  /*8280*/  FFMA R30, R41.reuse, R45, R30 ;  /* 0x0000002d291e7223 */ /* 0x040fe2000000001e */
[----:B------:R-:W-:Y:S01]  /*8290*/  FFMA R35, R41, R44, R35 ;  /* 0x0000002c29237223 */ /* 0x000fe20000000023 */
[----:B------:R-:W-:Y:S02]  /*82a0*/  F2FP.BF16.F32.PACK_AB R104, R25, R24 ;  /* 0x000000181968723e */ /* 0x000fe400000010ff */
[----:B------:R1:W-:Y:S01]  /*82b0*/  STS.128 [R47+0x20], R68 ;  /* 0x000020442f007388 */ /* 0x0003e20000000c00 */
[----:B------:R-:W-:Y:S02]  /*82c0*/  F2FP.BF16.F32.PACK_AB R105, R31, R26 ;  /* 0x0000001a1f69723e */ /* 0x000fe400000010ff */
[----:B------:R-:W-:Y:S02]  /*82d0*/  F2FP.BF16.F32.PACK_AB R106, R29, R28 ;  /* 0x0000001c1d6a723e */ /* 0x000fe400000010ff */
[----:B------:R-:W-:Y:S05]  /*82e0*/  F2FP.BF16.F32.PACK_AB R107, R35, R30 ;  /* 0x0000001e236b723e */ /* 0x000fea00000010ff */
[----:B------:R1:W-:Y:S01]  /*82f0*/  STS.128 [R46+0x10], R104 ;  /* 0x000010682e007388 */ /* 0x0003e20000000c00 */
[----:B------:R-:W-:Y:S01]  /*8300*/  @!PT LDS RZ, [RZ] ;  /* 0x00000000fffff984 */ /* 0x000fe20000000800 */
[----:B------:R-:W-:Y:S01]  /*8310*/  @!PT LDS RZ, [RZ] ;  /* 0x00000000fffff984 */ /* 0x000fe20000000800 */
[----:B------:R-:W-:Y:S01]  /*8320*/  @!PT LDS RZ, [RZ] ;  /* 0x00000000fffff984 */ /* 0x000fe20000000800 */
[----:B------:R-:W-:Y:S01]  /*8330*/  @!PT LDS RZ, [RZ] ;  /* 0x00000000fffff984 */ /* 0x000fe20000000800 */
[----:B------:R3:W-:Y:S07]  /*8340*/  MEMBAR.ALL.CTA ;  /* 0x0000000000007992 */ /* 0x0007ee0000008000 */
[----:B---3--:R-:W3:Y:S02]  /*8350*/  FENCE.VIEW.ASYNC.S ;  /* 0x00000000000073c6 */ /* 0x008ee40000000000 */
[----:B---3--:R-:W-:Y:S06]  /*8360*/  BAR.SYNC.DEFER_BLOCKING 0x1, 0x80 ;  /* 0x0042000000007b1d */ /* 0x008fec0000010000 */
[----:B------:R-:W-:Y:S05]  /*8370*/  @P0 BRA `(.L_x_117) ;  /* 0x0000000000240947 */ /* 0x000fea0003800000 */
[----:B------:R-:W3:Y:S01]  /*8380*/  LDCU.64 UR6, c[0x0][0x348] ;  /* 0x00006900ff0677ac */ /* 0x000ee20008000a00 */
[----:B------:R-:W-:Y:S01]  /*8390*/  R2UR UR5, R110 ;  /* 0x000000006e0572ca */ /* 0x000fe200000e0000 */
[----:B------:R-:W-:Y:S11]  /*83a0*/  UMOV UR51, UR52 ;  /* 0x0000003400337c82 */ /* 0x000ff60008000000 */
[----:B------:R-:W-:Y:S01]  /*83b0*/  @!UPT UIADD3 URZ, UPT, UPT, URZ, URZ, URZ ;  /* 0x000000fffffff290 */ /* 0x000fe2000fffe0ff */
[----:B------:R-:W-:Y:S02]  /*83c0*/  UIADD3 UR48, UPT, UPT, UR46, 0x200, UR5 ;  /* 0x000002002e307890 */ /* 0x000fe4000fffe005 */
[----:B---3--:R-:W-:Y:S04]  /*83d0*/  UIADD3 UR4, UP0, UPT, UR6, 0xa80, URZ ;  /* 0x00000a8006047890 */ /* 0x008fe8000ff1e0ff */
[----:B------:R-:W-:Y:S09]  /*83e0*/  UIADD3.X UR5, UPT, UPT, URZ, UR7, URZ, UP0, !UPT ;  /* 0x00000007ff057290 */ /* 0x000ff200087fe4ff */
[----:B------:R3:W-:Y:S02]  /*83f0*/  UTMASTG.3D [UR48], [UR4] ;  /* 0x00000030040073b5 */ /* 0x0007e40008010000 */
[----:B---3--:R0:W-:Y:S02]  /*8400*/  UTMACMDFLUSH ;  /* 0x00000000000079b7 */ /* 0x0081e40000000000 */
.L_x_117:
[----:B------:R-:W-:Y:S05]  /*8410*/  BSYNC.RECONVERGENT B0 ;  /* 0x0000000000007941 */ /* 0x000fea0003800200 */
.L_x_116:
[----:B------:R-:W-:Y:S01]  /*8420*/  UIADD3 UR43, UPT, UPT, UR45, 0x1, URZ ;  /* 0x000000012d2b7890 */ /* 0x000fe2000fffe0ff */
[----:B------:R-:W-:Y:S03]  /*8430*/  BSSY.RECONVERGENT B0, `(.L_x_118) ;  /* 0x0000005000007945 */ /* 0x000fe60003800200 */
[----:B------:R-:W-:Y:S04]  /*8440*/  UISETP.NE.AND UP0, UPT, UR43, 0x3, UPT ;  /* 0x000000032b00788c */ /* 0x000fe8000bf05270 */
[----:B------:R-:W-:Y:S01]  /*8450*/  USEL UR44, UR43, URZ, UP0 ;  /* 0x000000ff2b2c7287 */ /* 0x000fe20008000000 */
[----:B------:R-:W-:Y:S11]  /*8460*/  @P0 BRA `(.L_x_119) ;  /* 0x0000000000040947 */ /* 0x000ff60003800000 */
[----:B------:R-:W-:Y:S04]  /*8470*/  DEPBAR.LE SB0, 0x1 ;  /* 0x000080400000791a */ /* 0x000fe80000000000 */
.L_x_119:
[----:B------:R-:W-:Y:S05]  /*8480*/  BSYNC.RECONVERGENT B0 ;  /* 0x0000000000007941 */ /* 0x000fea0003800200 */
.L_x_118:
[----:B------:R-:W-:Y:S01]  /*8490*/  BAR.SYNC.DEFER_BLOCKING 0x1, 0x80 ;  /* 0x0042000000007b1d */ /* 0x000fe20000010000 */
[----:B------:R-:W-:Y:S01]  /*84a0*/  ISETP.NE.AND P1, PT, R109, RZ, PT ;  /* 0x000000ff6d00720c */ /* 0x000fe20003f25270 */
[----:B------:R-:W-:Y:S01]  /*84b0*/  UISETP.NE.AND UP0, UPT, UR53, URZ, UPT ;  /* 0x000000ff3500728c */ /* 0x000fe2000bf05270 */
[----:B------:R-:W-:Y:S11]  /*84c0*/  LEA R2, R112, UR46, 0x3 ;  /* 0x0000002e70027c11 */ /* 0x000ff6000f8e18ff */
[----:B------:R-:W-:Y:S01]  /*84d0*/  @P1 SHF.L.U32 R3, R113, 0x1f, RZ ;  /* 0x0000001f71031819 */ /* 0x000fe200000006ff */
[----:B------:R-:W-:Y:S06]  /*84e0*/  BRA.U !UP0, `(.L_x_120) ;  /* 0x0000000108287547 */ /* 0x000fec000b800000 */
[----:B------:R-:W-:Y:S01]  /*84f0*/  R2UR UR4, R92 ;  /* 0x000000005c0472ca */ /* 0x000fe200000e0000 */
[----:B------:R-:W-:Y:S05]  /*8500*/  IMAD.U32 R5, RZ, RZ, UR47 ;  /* 0x0000002fff057e24 */ /* 0x000fea000f8e00ff */
[----:B------:R-:W-:Y:S05]  /*8510*/  @P1 LEA R5, R5, UR46, 0x3 ;  /* 0x0000002e05051c11 */ /* 0x000fea000f8e18ff */
[----:B------:R-:W-:Y:S02]  /*8520*/  @P1 VIADD R5, R5, 0x58 ;  /* 0x0000005805051836 */ /* 0x000fe40000000000 */
[----:B------:R-:W-:Y:S01]  /*8530*/  IMAD.U32 R0, RZ, RZ, UR4 ;  /* 0x00000004ff007e24 */ /* 0x000fe2000f8e00ff */
[----:B------:R-:W-:Y:S04]  /*8540*/  UIADD3 UR4, UPT, UPT, UR47, 0x1, URZ ;  /* 0x000000012f047890 */ /* 0x000fe8000fffe0ff */
[----:B------:R-:W-:Y:S01]  /*8550*/  @P1 PRMT R0, R0, 0x654, R5 ;  /* 0x0000065400001816 */ /* 0x000fe20000000005 */
[----:B------:R-:W-:Y:S03]  /*8560*/  UISETP.NE.AND UP0, UPT, UR4, 0x3, UPT ;  /* 0x000000030400788c */ /* 0x000fe6000bf05270 */
[----:B------:R3:W-:Y:S01]  /*8570*/  @P1 SYNCS.ARRIVE.TRANS64.RED.A1T0 RZ, [R0+URZ], RZ ;  /* 0x000000ff00ff19a7 */ /* 0x0007e200081004ff */
[----:B------:R-:W-:Y:S07]  /*8580*/  USEL UR47, UR4, URZ, UP0 ;  /* 0x000000ff042f7287 */ /* 0x000fee0008000000 */
.L_x_120:
[----:B------:R-:W4:Y:S01]  /*8590*/  @P1 SYNCS.PHASECHK.TRANS64.TRYWAIT P0, [R2+URZ+0x40], R3 ;  /* 0x00004003020015a7 */ /* 0x000f2200080011ff */
[----:B------:R-:W-:Y:S01]  /*85a0*/  BSSY B1, `(.L_x_121) ;  /* 0x0000015000017945 */ /* 0x000fe20003800000 */
[----:B----4-:R-:W-:Y:S03]  /*85b0*/  @P1 SEL R111, RZ, 0x1, !P0 ;  /* 0x00000001ff6f1807 */ /* 0x010fe60004000000 */
[----:B------:R-:W-:Y:S05]  /*85c0*/  @!P1 BRA `(.L_x_122) ;  /* 0x0000000000489947 */ /* 0x000fea0003800000 */
[----:B------:R-:W-:Y:S01]  /*85d0*/  ISETP.NE.AND P1, PT, R114, RZ, PT ;  /* 0x000000ff7200720c */ /* 0x000fe20003f25270 */
[----:B------:R-:W-:Y:S01]  /*85e0*/  BSSY B0, `(.L_x_123) ;  /* 0x000000a000007945 */ /* 0x000fe20003800000 */
[----:B------:R-:W-:Y:S11]  /*85f0*/  ISETP.NE.AND P0, PT, R111, RZ, PT ;  /* 0x000000ff6f00720c */ /* 0x000ff60003f05270 */
[----:B------:R-:W-:Y:S04]  /*8600*/  @P1 IMAD R112, R112, 0x2000, R101 ;  /* 0x0000200070701824 */ /* 0x000fe800078e0265 */
[----:B------:R-:W-:Y:S01]  /*8610*/  @P1 IMAD.IADD R5, R85, 0x1, R112 ;  /* 0x0000000155051824 */ /* 0x000fe200078e0270 */
[----:B------:R-:W-:Y:S03]  /*8620*/  @P1 IADD3 R3, PT, PT, R84, R112, RZ ;  /* 0x0000007054031210 */ /* 0x000fe60007ffe0ff */
[----:B---3--:R-:W-:Y:S01]  /*8630*/  @P1 IMAD.IADD R0, R100, 0x1, R5 ;  /* 0x0000000164001824 */ /* 0x008fe200078e0205 */
[----:B------:R-:W-:Y:S06]  /*8640*/  @P0 BRA `(.L_x_124) ;  /* 0x00000000000c0947 */ /* 0x000fec0003800000 */
[----:B------:R-:W-:Y:S04]  /*8650*/  SHF.L.U32 R113, R113, 0x1f, RZ ;  /* 0x0000001f71717819 */ /* 0x000fe800000006ff */
[----:B------:R-:W3:Y:S02]  /*8660*/  SYNCS.PHASECHK.TRANS64.TRYWAIT P0, [R2+URZ+0x40], R113 ;  /* 0x00004071020075a7 */ /* 0x000ee400080011ff */
[----:B---3--:R-:W-:Y:S05]  /*8670*/  @!P0 BRA `(.L_x_125) ;  /* 0x0000001800688947 */ /* 0x008fea0003800000 */
.L_x_124:
[----:B------:R-:W-:Y:S05]  /*8680*/  BSYNC B0 ;  /* 0x0000000000007941 */ /* 0x000fea0003800000 */
.L_x_123:
[----:B------:R-:W-:Y:S11]  /*8690*/  ISETP.NE.AND P0, PT, R114, RZ, PT ;  /* 0x000000ff7200720c */ /* 0x000ff60003f05270 */
[----:B------:R-:W-:Y:S02]  /*86a0*/  @!UPT UIADD3 URZ, UPT, UPT, URZ, URZ, URZ ;  /* 0x000000fffffff290 */ /* 0x000fe4000fffe0ff */
[----:B------:R4:W1:Y:S04]  /*86b0*/  @P0 LDS.128 R48, [R112] ;  /* 0x0000000070300984 */ /* 0x0008680000000c00 */
[----:B------:R4:W1:Y:S04]  /*86c0*/  @P0 LDS.128 R64, [R3+0x20] ;  /* 0x0000200003400984 */ /* 0x0008680000000c00 */
[----:B------:R4:W1:Y:S04]  /*86d0*/  @P0 LDS.128 R56, [R5+0x10] ;  /* 0x0000100005380984 */ /* 0x0008680000000c00 */
[----:B------:R4:W1:Y:S02]  /*86e0*/  @P0 LDS.128 R72, [R0+0x10] ;  /* 0x0000100000480984 */ /* 0x0008640000000c00 */
.L_x_122:
[----:B------:R-:W-:Y:S05]  /*86f0*/  BSYNC B1 ;  /* 0x0000000000017941 */ /* 0x000fea0003800000 */
.L_x_121:
[----:B---34-:R-:W-:Y:S05]  /*8700*/  VIADD R0, R39, 0x20 ;  /* 0x0000002027007836 */ /* 0x018fea0000000000 */
[----:B------:R-:W-:Y:S04]  /*8710*/  SHF.R.U32.HI R0, RZ, 0x15, R0 ;  /* 0x00000015ff007819 */ /* 0x000fe80000011600 */
[----:B------:R-:W-:Y:S11]  /*8720*/  LOP3.LUT P0, RZ, R0, 0x3, R89, 0x48, !PT ;  /* 0x0000000300ff7812 */ /* 0x000ff60007804859 */
[----:B------:R-:W-:Y:S02]  /*8730*/  @!UPT UIADD3 URZ, UPT, UPT, URZ, URZ, URZ ;  /* 0x000000fffffff290 */ /* 0x000fe4000fffe0ff */
[----:B------:R-:W-:Y:S05]  /*8740*/  @!P0 BRA `(.L_x_126) ;  /* 0x0000000000408947 */ /* 0x000fea0003800000 */
[----:B------:R-:W3:Y:S01]  /*8750*/  LDCU.64 UR8, c[0x4][0x70] ;  /* 0x01000e00ff0877ac */ /* 0x000ee20008000a00 */
[----:B------:R-:W-:Y:S01]  /*8760*/  MOV R3, 0x0 ;  /* 0x0000000000037802 */ /* 0x000fe20000000f00 */
[----:B------:R-:W-:Y:S02]  /*8770*/  HFMA2 R12, -RZ, RZ, 0, 5.9604644775390625e-08 ;  /* 0x00000001ff0c7431 */ /* 0x000fe400000001ff */
[----:B------:R-:W-:Y:S02]  /*8780*/  IMAD.MOV.U32 R8, RZ, RZ, 0x192 ;  /* 0x00000192ff087424 */ /* 0x000fe400078e00ff */
[----:B------:R-:W-:Y:S01]  /*8790*/  IMAD.MOV.U32 R13, RZ, RZ, RZ ;  /* 0x000000ffff0d7224 */ /* 0x000fe200078e00ff */
[----:B------:R-:W4:Y:S01]  /*87a0*/  LDCU.64 UR6, c[0x4][0x78] ;  /* 0x01000f00ff0677ac */ /* 0x000f220008000a00 */
[----:B------:R-:W1:Y:S01]  /*87b0*/  LDC.64 R2, c[0x4][R3] ;  /* 0x0100000003027b82 */ /* 0x000e620000000a00 */
[----:B------:R-:W5:Y:S01]  /*87c0*/  LDCU.64 UR4, c[0x4][0x10] ;  /* 0x01000200ff0477ac */ /* 0x000f620008000a00 */
[----:B---3--:R-:W-:Y:S01]  /*87d0*/  MOV R5, UR9 ;  /* 0x0000000900057c02 */ /* 0x008fe20008000f00 */
[----:B------:R-:W-:Y:S01]  /*87e0*/  IMAD.U32 R4, RZ, RZ, UR8 ;  /* 0x00000008ff047e24 */ /* 0x000fe2000f8e00ff */
[----:B----4-:R-:W-:Y:S01]  /*87f0*/  MOV R7, UR7 ;  /* 0x0000000700077c02 */ /* 0x010fe20008000f00 */
[----:B------:R-:W-:Y:S01]  /*8800*/  IMAD.U32 R6, RZ, RZ, UR6 ;  /* 0x00000006ff067e24 */ /* 0x000fe2000f8e00ff */
[----:B-----5:R-:W-:Y:S01]  /*8810*/  MOV R11, UR5 ;  /* 0x00000005000b7c02 */ /* 0x020fe20008000f00 */
[----:B------:R-:W-:Y:S02]  /*8820*/  IMAD.U32 R10, RZ, RZ, UR4 ;  /* 0x00000004ff0a7e24 */ /* 0x000fe4000f8e00ff */
[----:B------:R-:W-:Y:S07]  /*8830*/  LEPC R20, `(.L_x_126) ;  /* 0x000000001014794e */ /* 0x000fee0000000000 */
[----:B-12---:R-:W-:Y:S05]  /*8840*/  CALL.ABS.NOINC R2 ;  /* 0x0000000002007343 */ /* 0x006fea0003c00000 */
.L_x_126:
[----:B------:R-:W-:Y:S01]  /*8850*/  ISETP.NE.AND P0, PT, R102, RZ, PT ;  /* 0x000000ff6600720c */ /* 0x000fe20003f05270 */
[----:B------:R-:W-:Y:S05]  /*8860*/  WARPSYNC.ALL ;  /* 0x0000000000007948 */ /* 0x000fea0003800000 */
[----:B------:R-:W-:Y:S01]  /*8870*/  R2UR UR4, R39 ;  /* 0x00000000270472ca */ /* 0x000fe200000e0000 */
[----:B------:R-:W-:Y:S01]  /*8880*/  BSSY.RECONVERGENT B0, `(.L_x_127) ;  /* 0x0000090000007945 */ /* 0x000fe20003800200 */
[C---:B-1----:R-:W-:Y:S02]  /*8890*/  SHF.L.U32 R40, R48.reuse, 0x10, RZ ;  /* 0x0000001030287819 */ /* 0x042fe400000006ff */
[----:B------:R-:W-:Y:S02]  /*88a0*/  LOP3.LUT R42, R48, 0xffff0000, RZ, 0xc0, !PT ;  /* 0xffff0000302a7812 */ /* 0x000fe400078ec0ff */
[C---:B------:R-:W-:Y:S02]  /*88b0*/  SHF.L.U32 R43, R49.reuse, 0x10, RZ ;  /* 0x00000010312b7819 */ /* 0x040fe400000006ff */
[----:B------:R-:W-:Y:S02]  /*88c0*/  LOP3.LUT R44, R49, 0xffff0000, RZ, 0xc0, !PT ;  /* 0xffff0000312c7812 */ /* 0x000fe400078ec0ff */
[C---:B------:R-:W-:Y:S02]  /*88d0*/  SHF.L.U32 R45, R50.reuse, 0x10, RZ ;  /* 0x00000010322d7819 */ /* 0x040fe400000006ff */
[----:B--2---:R-:W-:Y:S01]  /*88e0*/  LOP3.LUT R46, R50, 0xffff0000, RZ, 0xc0, !PT ;  /* 0xffff0000322e7812 */ /* 0x004fe200078ec0ff */
[----:B------:R-:W1:Y:S01]  /*88f0*/  LDTM.x32 R4, tmem[UR4+0x20] ;  /* 0x00002004000479ee */ /* 0x000e6200082c0000 */
[C---:B------:R-:W-:Y:S01]  /*8900*/  SHF.L.U32 R47, R51.reuse, 0x10, RZ ;  /* 0x00000010332f7819 */ /* 0x040fe200000006ff */
[----:B------:R-:W-:Y:S01]  /*8910*/  USHF.L.U32 UR4, UR44, 0xd, URZ ;  /* 0x0000000d2c047899 */ /* 0x000fe200080006ff */
[----:B------:R-:W-:Y:S01]  /*8920*/  LOP3.LUT R48, R51, 0xffff0000, RZ, 0xc0, !PT ;  /* 0xffff000033307812 */ /* 0x000fe200078ec0ff */
[----:B------:R-:W-:Y:S01]  /*8930*/  NOP ;  /* 0x0000000000007918 */ /* 0x000fe20000000000 */
[C---:B------:R-:W-:Y:S02]  /*8940*/  SHF.L.U32 R49, R56.reuse, 0x10, RZ ;  /* 0x0000001038317819 */ /* 0x040fe400000006ff */
[----:B------:R-:W-:Y:S02]  /*8950*/  LOP3.LUT R51, R56, 0xffff0000, RZ, 0xc0, !PT ;  /* 0xffff000038337812 */ /* 0x000fe400078ec0ff */
[C---:B------:R-:W-:Y:S02]  /*8960*/  SHF.L.U32 R50, R57.reuse, 0x10, RZ ;  /* 0x0000001039327819 */ /* 0x040fe400000006ff */
[----:B------:R-:W-:Y:S02]  /*8970*/  LOP3.LUT R52, R57, 0xffff0000, RZ, 0xc0, !PT ;  /* 0xffff000039347812 */ /* 0x000fe400078ec0ff */
[----:B------:R-:W-:Y:S02]  /*8980*/  IADD3 R110, PT, PT, R101, UR4, RZ ;  /* 0x00000004656e7c10 */ /* 0x000fe4000fffe0ff */
[C---:B------:R-:W-:Y:S02]  /*8990*/  SHF.L.U32 R53, R58.reuse, 0x10, RZ ;  /* 0x000000103a357819 */ /* 0x040fe400000006ff */
[----:B------:R-:W-:Y:S02]  /*89a0*/  LOP3.LUT R54, R58, 0xffff0000, RZ, 0xc0, !PT ;  /* 0xffff00003a367812 */ /* 0x000fe400078ec0ff */
[----:B------:R-:W-:Y:S02]  /*89b0*/  SHF.L.U32 R55, R59, 0x10, RZ ;  /* 0x000000103b377819 */ /* 0x000fe400000006ff */
[----:B------:R-:W-:Y:S02]  /*89c0*/  IADD3 R93, PT, PT, R93, 0xb0, RZ ;  /* 0x000000b05d5d7810 */ /* 0x000fe40007ffe0ff */
[----:B------:R-:W-:Y:S01]  /*89d0*/  LOP3.LUT R56, R59, 0xffff0000, RZ, 0xc0, !PT ;  /* 0xffff00003b387812 */ /* 0x000fe200078ec0ff */
[C---:B-1----:R-:W-:Y:S01]  /*89e0*/  FMUL R4, R38.reuse, R4 ;  /* 0x0000000426047220 */ /* 0x042fe20000400000 */
[----:B------:R-:W-:Y:S01]  /*89f0*/  IADD3 R111, PT, PT, R85, R110, RZ ;  /* 0x0000006e556f7210 */ /* 0x000fe20007ffe0ff */
[----:B------:R-:W-:Y:S01]  /*8a00*/  FMUL R5, R38, R5 ;  /* 0x0000000526057220 */ /* 0x000fe20000400000 */
[----:B------:R-:W-:Y:S01]  /*8a10*/  SHF.L.U32 R57, R64, 0x10, RZ ;  /* 0x0000001040397819 */ /* 0x000fe200000006ff */
[----:B------:R-:W-:Y:S01]  /*8a20*/  FMUL R6, R38, R6 ;  /* 0x0000000626067220 */ /* 0x000fe20000400000 */
[----:B------:R-:W-:Y:S01]  /*8a30*/  IADD3 R110, PT, PT, R84, R110, RZ ;  /* 0x0000006e546e7210 */ /* 0x000fe20007ffe0ff */
[----:B------:R-:W-:Y:S01]  /*8a40*/  FMUL R7, R38, R7 ;  /* 0x0000000726077220 */ /* 0x000fe20000400000 */
[----:B------:R-:W-:Y:S01]  /*8a50*/  LOP3.LUT R58, R64, 0xffff0000, RZ, 0xc0, !PT ;  /* 0xffff0000403a7812 */ /* 0x000fe200078ec0ff */
[----:B------:R-:W-:Y:S01]  /*8a60*/  FFMA R4, R41, R40, R4 ;  /* 0x0000002829047223 */ /* 0x000fe20000000004 */
[----:B------:R-:W-:Y:S01]  /*8a70*/  SHF.L.U32 R59, R65, 0x10, RZ ;  /* 0x00000010413b7819 */ /* 0x000fe200000006ff */
[C---:B------:R-:W-:Y:S01]  /*8a80*/  FMUL R8, R38.reuse, R8 ;  /* 0x0000000826087220 */ /* 0x040fe20000400000 */
[----:B------:R-:W-:Y:S01]  /*8a90*/  LOP3.LUT R93, R93, 0xfefffff8, RZ, 0xc0, !PT ;  /* 0xfefffff85d5d7812 */ /* 0x000fe200078ec0ff */
[----:B------:R-:W-:Y:S01]  /*8aa0*/  FFMA R5, R41, R42, R5 ;  /* 0x0000002a29057223 */ /* 0x000fe20000000005 */
[----:B------:R-:W-:Y:S01]  /*8ab0*/  LOP3.LUT R60, R65, 0xffff0000, RZ, 0xc0, !PT ;  /* 0xffff0000413c7812 */ /* 0x000fe200078ec0ff */
[----:B------:R-:W-:Y:S01]  /*8ac0*/  FMUL R9, R38, R9 ;  /* 0x0000000926097220 */ /* 0x000fe20000400000 */
[----:B------:R-:W-:Y:S01]  /*8ad0*/  SHF.L.U32 R61, R66, 0x10, RZ ;  /* 0x00000010423d7819 */ /* 0x000fe200000006ff */
[----:B------:R1:W-:Y:S01]  /*8ae0*/  SYNCS.ARRIVE.TRANS64.RED.A1T0 RZ, [R93+URZ], RZ ;  /* 0x000000ff5dff79a7 */ /* 0x0003e200081004ff */
[----:B------:R-:W-:Y:S01]  /*8af0*/  F2FP.BF16.F32.PACK_AB R84, R5, R4 ;  /* 0x000000040554723e */ /* 0x000fe200000010ff */
[C---:B------:R-:W-:Y:S01]  /*8b00*/  FFMA R6, R41.reuse, R43, R6 ;  /* 0x0000002b29067223 */ /* 0x040fe20000000006 */
[----:B------:R-:W-:Y:S01]  /*8b10*/  IADD3 R120, PT, PT, R100, R111, RZ ;  /* 0x0000006f64787210 */ /* 0x000fe20007ffe0ff */
[C---:B------:R-:W-:Y:S01]  /*8b20*/  FFMA R7, R41.reuse, R44, R7 ;  /* 0x0000002c29077223 */ /* 0x040fe20000000007 */
[C---:B------:R-:W-:Y:S01]  /*8b30*/  FFMA R8, R41.reuse, R45, R8 ;  /* 0x0000002d29087223 */ /* 0x040fe20000000008 */
[----:B------:R-:W-:Y:S01]  /*8b40*/  FFMA R9, R41, R46, R9 ;  /* 0x0000002e29097223 */ /* 0x000fe20000000009 */
[----:B------:R-:W-:Y:S01]  /*8b50*/  FMUL R10, R38, R10 ;  /* 0x0000000a260a7220 */ /* 0x000fe20000400000 */
[----:B------:R-:W-:Y:S01]  /*8b60*/  LOP3.LUT R62, R66, 0xffff0000, RZ, 0xc0, !PT ;  /* 0xffff0000423e7812 */ /* 0x000fe200078ec0ff */
[C---:B------:R-:W-:Y:S01]  /*8b70*/  FMUL R11, R38.reuse, R11 ;  /* 0x0000000b260b7220 */ /* 0x040fe20000400000 */
[----:B------:R-:W-:Y:S01]  /*8b80*/  F2FP.BF16.F32.PACK_AB R85, R7, R6 ;  /* 0x000000060755723e */ /* 0x000fe200000010ff */
[----:B------:R-:W-:Y:S01]  /*8b90*/  FFMA R10, R41, R47, R10 ;  /* 0x0000002f290a7223 */ /* 0x000fe2000000000a */
[----:B------:R-:W-:Y:S01]  /*8ba0*/  F2FP.BF16.F32.PACK_AB R86, R9, R8 ;  /* 0x000000080956723e */ /* 0x000fe200000010ff */
[----:B------:R-:W-:Y:S01]  /*8bb0*/  FFMA R11, R41, R48, R11 ;  /* 0x00000030290b7223 */ /* 0x000fe2000000000b */
[C---:B------:R-:W-:Y:S01]  /*8bc0*/  FMUL R0, R38.reuse, R12 ;  /* 0x0000000c26007220 */ /* 0x040fe20000400000 */
[C---:B------:R-:W-:Y:S01]  /*8bd0*/  FMUL R2, R38.reuse, R13 ;  /* 0x0000000d26027220 */ /* 0x040fe20000400000 */
[C---:B------:R-:W-:Y:S01]  /*8be0*/  FMUL R3, R38.reuse, R14 ;  /* 0x0000000e26037220 */ /* 0x040fe20000400000 */
[----:B------:R-:W-:Y:S01]  /*8bf0*/  SHF.L.U32 R63, R67, 0x10, RZ ;  /* 0x00000010433f7819 */ /* 0x000fe200000006ff */
[----:B------:R-:W-:Y:S01]  /*8c00*/  FFMA R0, R41, R49, R0 ;  /* 0x0000003129007223 */ /* 0x000fe20000000000 */
[----:B------:R-:W-:Y:S01]  /*8c10*/  F2FP.BF16.F32.PACK_AB R87, R11, R10 ;  /* 0x0000000a0b57723e */ /* 0x000fe200000010ff */
[----:B------:R-:W-:Y:S01]  /*8c20*/  FFMA R2, R41, R51, R2 ;  /* 0x0000003329027223 */ /* 0x000fe20000000002 */
[C---:B------:R-:W-:Y:S01]  /*8c30*/  FMUL R15, R38.reuse, R15 ;  /* 0x0000000f260f7220 */ /* 0x040fe20000400000 */
[C---:B------:R-:W-:Y:S01]  /*8c40*/  FMUL R12, R38.reuse, R16 ;  /* 0x00000010260c7220 */ /* 0x040fe20000400000 */
[----:B------:R-:W-:Y:S01]  /*8c50*/  FMUL R13, R38, R17 ;  /* 0x00000011260d7220 */ /* 0x000fe20000400000 */
[----:B------:R1:W-:Y:S01]  /*8c60*/  STS.128 [R101+UR4], R84 ;  /* 0x0000005465007988 */ /* 0x0003e20008000c04 */
[----:B------:R-:W-:Y:S01]  /*8c70*/  LOP3.LUT R64, R67, 0xffff0000, RZ, 0xc0, !PT ;  /* 0xffff000043407812 */ /* 0x000fe200078ec0ff */
[C---:B------:R-:W-:Y:S01]  /*8c80*/  FFMA R3, R41.reuse, R50, R3 ;  /* 0x0000003229037223 */ /* 0x040fe20000000003 */
[----:B------:R-:W-:Y:S01]  /*8c90*/  SHF.L.U32 R65, R72, 0x10, RZ ;  /* 0x0000001048417819 */ /* 0x000fe200000006ff */
[C---:B------:R-:W-:Y:S01]  /*8ca0*/  FFMA R15, R41.reuse, R52, R15 ;  /* 0x00000034290f7223 */ /* 0x040fe2000000000f */
[----:B------:R-:W-:Y:S01]  /*8cb0*/  F2FP.BF16.F32.PACK_AB R104, R2, R0 ;  /* 0x000000000268723e */ /* 0x000fe200000010ff */
[C---:B------:R-:W-:Y:S01]  /*8cc0*/  FFMA R12, R41.reuse, R53, R12 ;  /* 0x00000035290c7223 */ /* 0x040fe2000000000c */
[C---:B------:R-:W-:Y:S01]  /*8cd0*/  FFMA R13, R41.reuse, R54, R13 ;  /* 0x00000036290d7223 */ /* 0x040fe2000000000d */
[C---:B------:R-:W-:Y:S01]  /*8ce0*/  FMUL R14, R38.reuse, R18 ;  /* 0x00000012260e7220 */ /* 0x040fe20000400000 */
[C---:B------:R-:W-:Y:S01]  /*8cf0*/  FMUL R19, R38.reuse, R19 ;  /* 0x0000001326137220 */ /* 0x040fe20000400000 */
[C---:B------:R-:W-:Y:S01]  /*8d00*/  FMUL R16, R38.reuse, R20 ;  /* 0x0000001426107220 */ /* 0x040fe20000400000 */
[C---:B------:R-:W-:Y:S01]  /*8d10*/  FMUL R17, R38.reuse, R21 ;  /* 0x0000001526117220 */ /* 0x040fe20000400000 */
[C---:B------:R-:W-:Y:S01]  /*8d20*/  FFMA R14, R41.reuse, R55, R14 ;  /* 0x00000037290e7223 */ /* 0x040fe2000000000e */
        /* <DEDUP_REMOVED lines=9> */
[----:B------:R-:W-:Y:S01]  /*8dc0*/  FFMA R23, R41, R60, R23 ;  /* 0x0000003c29177223 */ /* 0x000fe20000000017 */
[C---:B------:R-:W-:Y:S01]  /*8dd0*/  FMUL R27, R38.reuse, R27 ;  /* 0x0000001b261b7220 */ /* 0x040fe20000400000 */
[----:B------:R-:W-:Y:S01]  /*8de0*/  F2FP.BF16.F32.PACK_AB R105, R15, R3 ;  /* 0x000000030f69723e */ /* 0x000fe200000010ff */
[----:B------:R-:W-:Y:S01]  /*8df0*/  FFMA R20, R41, R61, R20 ;  /* 0x0000003d29147223 */ /* 0x000fe20000000014 */
[----:B------:R-:W-:Y:S01]  /*8e00*/  F2FP.BF16.F32.PACK_AB R106, R13, R12 ;  /* 0x0000000c0d6a723e */ /* 0x000fe200000010ff */
[----:B------:R-:W-:Y:S01]  /*8e10*/  FMUL R24, R38, R28 ;  /* 0x0000001c26187220 */ /* 0x000fe20000400000 */
[----:B------:R-:W-:Y:S01]  /*8e20*/  F2FP.BF16.F32.PACK_AB R107, R19, R14 ;  /* 0x0000000e136b723e */ /* 0x000fe200000010ff */
[----:B------:R-:W-:Y:S01]  /*8e30*/  FFMA R21, R41, R62, R21 ;  /* 0x0000003e29157223 */ /* 0x000fe20000000015 */
[----:B------:R-:W-:Y:S01]  /*8e40*/  LOP3.LUT R66, R72, 0xffff0000, RZ, 0xc0, !PT ;  /* 0xffff000048427812 */ /* 0x000fe200078ec0ff */
[C---:B------:R-:W-:Y:S01]  /*8e50*/  FMUL R25, R38.reuse, R29 ;  /* 0x0000001d26197220 */ /* 0x040fe20000400000 */
[----:B------:R-:W-:Y:S01]  /*8e60*/  SHF.L.U32 R67, R73, 0x10, RZ ;  /* 0x0000001049437819 */ /* 0x000fe200000006ff */
[----:B------:R1:W-:Y:S01]  /*8e70*/  STS.128 [R111+0x10], R104 ;  /* 0x000010686f007388 */ /* 0x0003e20000000c00 */
[----:B------:R-:W-:Y:S01]  /*8e80*/  FFMA R22, R41, R63, R22 ;  /* 0x0000003f29167223 */ /* 0x000fe20000000016 */
[----:B------:R-:W-:Y:S01]  /*8e90*/  LOP3.LUT R68, R73, 0xffff0000, RZ, 0xc0, !PT ;  /* 0xffff000049447812 */ /* 0x000fe200078ec0ff */
[----:B------:R-:W-:Y:S01]  /*8ea0*/  FMUL R26, R38, R30 ;  /* 0x0000001e261a7220 */ /* 0x000fe20000400000 */
[C---:B------:R-:W-:Y:S01]  /*8eb0*/  FFMA R27, R41.reuse, R64, R27 ;  /* 0x00000040291b7223 */ /* 0x040fe2000000001b */
[----:B------:R-:W-:Y:S01]  /*8ec0*/  SHF.L.U32 R69, R74, 0x10, RZ ;  /* 0x000000104a457819 */ /* 0x000fe200000006ff */
[----:B------:R-:W-:Y:S01]  /*8ed0*/  FMUL R31, R38, R31 ;  /* 0x0000001f261f7220 */ /* 0x000fe20000400000 */
[C---:B------:R-:W-:Y:S01]  /*8ee0*/  FFMA R24, R41.reuse, R65, R24 ;  /* 0x0000004129187223 */ /* 0x040fe20000000018 */
[----:B------:R-:W-:Y:S01]  /*8ef0*/  LOP3.LUT R70, R74, 0xffff0000, RZ, 0xc0, !PT ;  /* 0xffff00004a467812 */ /* 0x000fe200078ec0ff */
[C---:B------:R-:W-:Y:S01]  /*8f00*/  FMUL R28, R38.reuse, R32 ;  /* 0x00000020261c7220 */ /* 0x040fe20000400000 */
[----:B------:R-:W-:Y:S01]  /*8f10*/  FFMA R25, R41, R66, R25 ;  /* 0x0000004229197223 */ /* 0x000fe20000000019 */
[----:B------:R-:W-:Y:S01]  /*8f20*/  SHF.L.U32 R71, R75, 0x10, RZ ;  /* 0x000000104b477819 */ /* 0x000fe200000006ff */
[C---:B------:R-:W-:Y:S01]  /*8f30*/  FMUL R29, R38.reuse, R33 ;  /* 0x00000021261d7220 */ /* 0x040fe20000400000 */
[----:B------:R-:W-:Y:S01]  /*8f40*/  FFMA R26, R41, R67, R26 ;  /* 0x00000043291a7223 */ /* 0x000fe2000000001a */
[----:B------:R-:W-:Y:S01]  /*8f50*/  LOP3.LUT R72, R75, 0xffff0000, RZ, 0xc0, !PT ;  /* 0xffff00004b487812 */ /* 0x000fe200078ec0ff */
        /* <DEDUP_REMOVED lines=8> */
[----:B------:R-:W-:Y:S01]  /*8fe0*/  FFMA R30, R41, R71, R30 ;  /* 0x00000047291e7223 */ /* 0x000fe2000000001e */
[----:B------:R-:W-:Y:S01]  /*8ff0*/  F2FP.BF16.F32.PACK_AB R115, R27, R22 ;  /* 0x000000161b73723e */ /* 0x000fe200000010ff */
[----:B------:R-:W-:Y:S01]  /*9000*/  FFMA R35, R41, R72, R35 ;  /* 0x0000004829237223 */ /* 0x000fe20000000023 */
[----:B------:R-:W-:Y:S02]  /*9010*/  F2FP.BF16.F32.PACK_AB R116, R25, R24 ;  /* 0x000000181974723e */ /* 0x000fe400000010ff */
[----:B------:R-:W-:Y:S01]  /*9020*/  F2FP.BF16.F32.PACK_AB R117, R31, R26 ;  /* 0x0000001a1f75723e */ /* 0x000fe200000010ff */
[----:B------:R1:W-:Y:S01]  /*9030*/  STS.128 [R110+0x20], R112 ;  /* 0x000020706e007388 */ /* 0x0003e20000000c00 */
        /* <DEDUP_REMOVED lines=8> */
[----:B--2---:R-:W2:Y:S02]  /*90c0*/  FENCE.VIEW.ASYNC.S ;  /* 0x00000000000073c6 */ /* 0x004ea40000000000 */
[----:B--2---:R-:W-:Y:S06]  /*90d0*/  BAR.SYNC.DEFER_BLOCKING 0x1, 0x80 ;  /* 0x0042000000007b1d */ /* 0x004fec0000010000 */
[----:B------:R-:W-:Y:S05]  /*90e0*/  @P0 BRA `(.L_x_128) ;  /* 0x0000000000240947 */ /* 0x000fea0003800000 */
[----:B------:R-:W2:Y:S01]  /*90f0*/  LDCU.64 UR10, c[0x0][0x348] ;  /* 0x00006900ff0a77ac */ /* 0x000ea20008000a00 */
[----:B------:R-:W-:Y:S02]  /*9100*/  UIADD3 UR9, UPT, UPT, UR49, 0x20, URZ ;  /* 0x0000002031097890 */ /* 0x000fe4000fffe0ff */
[----:B------:R-:W-:Y:S02]  /*9110*/  UIADD3 UR8, UPT, UPT, UR46, 0x200, UR4 ;  /* 0x000002002e087890 */ /* 0x000fe4000fffe004 */
[----:B--2---:R-:W-:Y:S03]  /*9120*/  UIADD3 UR6, UP0, UPT, UR10, 0xa80, URZ ;  /* 0x00000a800a067890 */ /* 0x004fe6000ff1e0ff */
[----:B------:R-:W-:Y:S01]  /*9130*/  UMOV UR10, UR50 ;  /* 0x00000032000a7c82 */ /* 0x000fe20008000000 */
[----:B------:R-:W-:Y:S03]  /*9140*/  UIADD3.X UR7, UPT, UPT, URZ, UR11, URZ, UP0, !UPT ;  /* 0x0000000bff077290 */ /* 0x000fe600087fe4ff */
[----:B------:R-:W-:Y:S06]  /*9150*/  UMOV UR11, UR52 ;  /* 0x00000034000b7c82 */ /* 0x000fec0008000000 */
[----:B------:R2:W-:Y:S02]  /*9160*/  UTMASTG.3D [UR8], [UR6] ;  /* 0x00000008060073b5 */ /* 0x0005e40008010000 */
[----:B--2---:R0:W-:Y:S02]  /*9170*/  UTMACMDFLUSH ;  /* 0x00000000000079b7 */ /* 0x0041e40000000000 */
.L_x_128:
[----:B------:R-:W-:Y:S05]  /*9180*/  BSYNC.RECONVERGENT B0 ;  /* 0x0000000000007941 */ /* 0x000fea0003800200 */
.L_x_127:
[----:B------:R-:W-:Y:S01]  /*9190*/  UIADD3 UR4, UPT, UPT, UR44, 0x1, URZ ;  /* 0x000000012c047890 */ /* 0x000fe2000fffe0ff */
[----:B------:R-:W-:Y:S03]  /*91a0*/  BSSY.RECONVERGENT B0, `(.L_x_129) ;  /* 0x0000008000007945 */ /* 0x000fe60003800200 */
[----:B------:R-:W-:Y:S04]  /*91b0*/  UISETP.NE.AND UP0, UPT, UR4, 0x3, UPT ;  /* 0x000000030400788c */ /* 0x000fe8000bf05270 */
[----:B------:R-:W-:Y:S02]  /*91c0*/  UISETP.EQ.XOR UP1, UPT, UR43, 0x3, !UP0 ;  /* 0x000000032b00788c */ /* 0x000fe4000c722a70 */
[----:B------:R-:W-:Y:S02]  /*91d0*/  USEL UR45, UR4, URZ, UP0 ;  /* 0x000000ff042d7287 */ /* 0x000fe40008000000 */
[----:B------:R-:W-:Y:S04]  /*91e0*/  USEL UR5, URZ, 0x1, !UP1 ;  /* 0x00000001ff057887 */ /* 0x000fe8000c800000 */
[----:B------:R-:W-:Y:S01]  /*91f0*/  ULOP3.LUT UR54, UR54, UR5, URZ, 0x3c, !UPT ;  /* 0x0000000536367292 */ /* 0x000fe2000f8e3cff */
[----:B------:R-:W-:Y:S11]  /*9200*/  @P0 BRA `(.L_x_130) ;  /* 0x0000000000040947 */ /* 0x000ff60003800000 */
[----:B------:R-:W-:Y:S04]  /*9210*/  DEPBAR.LE SB0, 0x1 ;  /* 0x000080400000791a */ /* 0x000fe80000000000 */
.L_x_130:
[----:B------:R-:W-:Y:S05]  /*9220*/  BSYNC.RECONVERGENT B0 ;  /* 0x0000000000007941 */ /* 0x000fea0003800200 */
.L_x_129:
[----:B------:R-:W-:Y:S01]  /*9230*/  BAR.SYNC.DEFER_BLOCKING 0x1, 0x80 ;  /* 0x0042000000007b1d */ /* 0x000fe20000010000 */
[----:B------:R-:W-:Y:S01]  /*9240*/  UISETP.NE.AND UP0, UPT, UR53, -0x2, UPT ;  /* 0xfffffffe3500788c */ /* 0x000fe2000bf05270 */
[----:B------:R-:W-:Y:S08]  /*9250*/  IADD3 R0, PT, PT, R36, 0x1, RZ ;  /* 0x0000000124007810 */ /* 0x000ff00007ffe0ff */
[----:B------:R-:W-:Y:S05]  /*9260*/  BRA.U !UP0, `(.L_x_131) ;  /* 0x00000001082c7547 */ /* 0x000fea000b800000 */
[----:B------:R-:W-:Y:S01]  /*9270*/  ISETP.NE.AND P0, PT, R109, RZ, PT ;  /* 0x000000ff6d00720c */ /* 0x000fe20003f05270 */
[----:B------:R-:W-:Y:S01]  /*9280*/  IMAD.U32 R3, RZ, RZ, UR47 ;  /* 0x0000002fff037e24 */ /* 0x000fe2000f8e00ff */
[----:B------:R-:W-:Y:S11]  /*9290*/  R2UR UR4, R92 ;  /* 0x000000005c0472ca */ /* 0x000ff600000e0000 */
[----:B------:R-:W-:Y:S02]  /*92a0*/  @P0 LEA R3, R3, UR46, 0x3 ;  /* 0x0000002e03030c11 */ /* 0x000fe4000f8e18ff */
[----:B------:R-:W-:Y:S01]  /*92b0*/  IMAD.U32 R2, RZ, RZ, UR4 ;  /* 0x00000004ff027e24 */ /* 0x000fe2000f8e00ff */
[----:B------:R-:W-:Y:S02]  /*92c0*/  UIADD3 UR4, UPT, UPT, UR47, 0x1, URZ ;  /* 0x000000012f047890 */ /* 0x000fe4000fffe0ff */
[----:B------:R-:W-:Y:S02]  /*92d0*/  @P0 VIADD R3, R3, 0x58 ;  /* 0x0000005803030836 */ /* 0x000fe40000000000 */
[----:B------:R-:W-:Y:S03]  /*92e0*/  UISETP.NE.AND UP0, UPT, UR4, 0x3, UPT ;  /* 0x000000030400788c */ /* 0x000fe6000bf05270 */
[----:B------:R-:W-:Y:S01]  /*92f0*/  @P0 PRMT R2, R2, 0x654, R3 ;  /* 0x0000065402020816 */ /* 0x000fe20000000003 */
[----:B------:R-:W-:Y:S03]  /*9300*/  USEL UR47, UR4, URZ, UP0 ;  /* 0x000000ff042f7287 */ /* 0x000fe60008000000 */
[----:B------:R2:W-:Y:S09]  /*9310*/  @P0 SYNCS.ARRIVE.TRANS64.RED.A1T0 RZ, [R2+URZ], RZ ;  /* 0x000000ff02ff09a7 */ /* 0x0005f200081004ff */
.L_x_131:
[----:B------:R-:W-:Y:S01]  /*9320*/  R2UR UR6, R108 ;  /* 0x000000006c0672ca */ /* 0x000fe200000e0000 */
[----:B------:R-:W-:Y:S01]  /*9330*/  UIADD3 UR53, UPT, UPT, UR53, 0x2, URZ ;  /* 0x0000000235357890 */ /* 0x000fe2000fffe0ff */
[----:B------:R-:W-:Y:S01]  /*9340*/  R2UR UR5, R90 ;  /* 0x000000005a0572ca */ /* 0x000fe200000e0000 */
[----:B------:R-:W-:Y:S01]  /*9350*/  UMOV UR52, UR63 ;  /* 0x0000003f00347c82 */ /* 0x000fe20008000000 */
[----:B------:R-:W-:Y:S02]  /*9360*/  R2UR UR4, R91 ;  /* 0x000000005b0472ca */ /* 0x000fe400000e0000 */
[----:B------:R-:W-:Y:S02]  /*9370*/  ISETP.NE.AND P0, PT, R95, 0x2, PT ;  /* 0x000000025f00780c */ /* 0x000fe40003f05270 */
[----:B------:R-:W-:Y:S02]  /*9380*/  ISETP.NE.AND P1, PT, R0, 0x2, PT ;  /* 0x000000020000780c */ /* 0x000fe40003f25270 */
[----:B------:R-:W-:Y:S02]  /*9390*/  SEL R3, RZ, 0x1, P0 ;  /* 0x00000001ff037807 */ /* 0x000fe40000000000 */
[----:B--2---:R-:W-:Y:S01]  /*93a0*/  SEL R2, RZ, 0x1, P1 ;  /* 0x00000001ff027807 */ /* 0x004fe20000800000 */
[----:B------:R-:W-:Y:S01]  /*93b0*/  UISETP.NE.AND UP0, UPT, UR6, URZ, UPT ;  /* 0x000000ff0600728c */ /* 0x000fe2000bf05270 */
[----:B------:R-:W-:Y:S01]  /*93c0*/  LOP3.LUT R98, R98, R3, RZ, 0x3c, !PT ;  /* 0x0000000362627212 */ /* 0x000fe200078e3cff */
[----:B------:R-:W-:Y:S01]  /*93d0*/  UIADD3 UR28, UPT, UPT, UR36, UR5, URZ ;  /* 0x00000005241c7290 */ /* 0x000fe2000fffe0ff */
[----:B------:R-:W-:Y:S01]  /*93e0*/  LOP3.LUT R99, R99, R2, RZ, 0x3c, !PT ;  /* 0x0000000263637212 */ /* 0x000fe200078e3cff */
[----:B------:R-:W-:Y:S01]  /*93f0*/  UIADD3 UR25, UPT, UPT, UR37, UR4, URZ ;  /* 0x0000000425197290 */ /* 0x000fe2000fffe0ff */
[----:B------:R-:W-:Y:S02]  /*9400*/  SEL R95, R95, RZ, P0 ;  /* 0x000000ff5f5f7207 */ /* 0x000fe40000000000 */
[----:B------:R-:W-:Y:S02]  /*9410*/  SEL R36, R0, RZ, P1 ;  /* 0x000000ff00247207 */ /* 0x000fe40000800000 */
[----:B------:R-:W-:Y:S07]  /*9420*/  BRA.U UP0, `(.L_x_132) ;  /* 0xffffffd5009c7547 */ /* 0x000fee000b83ffff */
[----:B------:R-:W2:Y:S01]  /*9430*/  LDCU.64 UR4, c[0x0][0xc88] ;  /* 0x00019100ff0477ac */ /* 0x000ea20008000a00 */
[----:B------:R-:W3:Y:S01]  /*9440*/  LDCU.64 UR6, c[0x0][0xc90] ;  /* 0x00019200ff0677ac */ /* 0x000ee20008000a00 */
[----:B--2---:R-:W-:Y:S02]  /*9450*/  ISETP.NE.U32.AND P2, PT, RZ, UR4, PT ;  /* 0x00000004ff007c0c */ /* 0x004fe4000bf45070 */
[----:B---3--:R-:W-:Y:S02]  /*9460*/  ISETP.NE.U32.AND P1, PT, RZ, UR6, PT ;  /* 0x00000006ff007c0c */ /* 0x008fe4000bf25070 */
[----:B------:R-:W-:Y:S02]  /*9470*/  ISETP.NE.AND.EX P2, PT, RZ, UR5, PT, P2 ;  /* 0x00000005ff007c0c */ /* 0x000fe4000bf45320 */
[----:B------:R-:W-:-:S13]  /*9480*/  ISETP.NE.AND.EX P0, PT, RZ, UR7, PT, P1 ;  /* 0x00000007ff007c0c */ /* 0x000fda000bf05310 */
[----:B------:R-:W-:Y:S05]  /*9490*/  @P2 BRA P0, `(.L_x_133) ;  /* 0x00000000003c2947 */ /* 0x000fea0000000000 */
[----:B------:R-:W-:-:S13]  /*94a0*/  ISETP.NE.AND.EX P1, PT, RZ, UR7, PT, P1 ;  /* 0x00000007ff007c0c */ /* 0x000fda000bf25310 */
[----:B------:R-:W-:Y:S05]  /*94b0*/  @P1 BRA `(.L_x_134) ;  /* 0x00000000000c1947 */ /* 0x000fea0003800000 */
[----:B------:R-:W-:-:S13]  /*94c0*/  FSETP.NEU.AND P0, PT, R41, RZ, PT ;  /* 0x000000ff2900720b */ /* 0x000fda0003f0d000 */
[----:B------:R-:W-:Y:S05]  /*94d0*/  @!P0 EXIT ;  /* 0x000000000000894d */ /* 0x000fea0003800000 */
[----:B------:R-:W-:Y:S05]  /*94e0*/  BRA `(.L_x_133) ;  /* 0x0000000000287947 */ /* 0x000fea0003800000 */
.L_x_134:
[----:B------:R-:W-:Y:S01]  /*94f0*/  ISETP.NE.AND P0, PT, R94, RZ, PT ;  /* 0x000000ff5e00720c */ /* 0x000fe20003f05270 */
[----:B------:R-:W-:-:S12]  /*9500*/  BSSY.RECONVERGENT B0, `(.L_x_133) ;  /* 0x0000008000007945 */ /* 0x000fd80003800200 */
[----:B------:R-:W-:Y:S05]  /*9510*/  @P0 BRA `(.L_x_135) ;  /* 0x0000000000100947 */ /* 0x000fea0003800000 */
[----:B------:R-:W-:-:S04]  /*9520*/  ISETP.NE.U32.AND P0, PT, RZ, UR4, PT ;  /* 0x00000004ff007c0c */ /* 0x000fc8000bf05070 */
[----:B------:R-:W-:-:S13]  /*9530*/  ISETP.NE.AND.EX P0, PT, RZ, UR5, PT, P0 ;  /* 0x00000005ff007c0c */ /* 0x000fda000bf05300 */
[----:B------:R-:W-:Y:S05]  /*9540*/  @!P0 EXIT ;  /* 0x000000000000894d */ /* 0x000fea0003800000 */
[----:B------:R-:W-:Y:S05]  /*9550*/  BRA `(.L_x_136) ;  /* 0x0000000000087947 */ /* 0x000fea0003800000 */
.L_x_135:
[----:B------:R-:W-:-:S13]  /*9560*/  FSETP.NEU.AND P0, PT, R41, RZ, PT ;  /* 0x000000ff2900720b */ /* 0x000fda0003f0d000 */
[----:B------:R-:W-:Y:S05]  /*9570*/  @!P0 EXIT ;  /* 0x000000000000894d */ /* 0x000fea0003800000 */
.L_x_136:
[----:B------:R-:W-:Y:S05]  /*9580*/  BSYNC.RECONVERGENT B0 ;  /* 0x0000000000007941 */ /* 0x000fea0003800200 */
.L_x_133:
[----:B------:R-:W-:Y:S01]  /*9590*/  R2UR UR7, R92 ;  /* 0x000000005c0772ca */ /* 0x000fe200000e0000 */
[----:B------:R-:W-:Y:S01]  /*95a0*/  ULEA UR6, UR47, UR46, 0x3 ;  /* 0x0000002e2f067291 */ /* 0x000fe2000f8e18ff */
[----:B------:R-:W-:-:S04]  /*95b0*/  DEPBAR.LE SB0, 0x0 ;  /* 0x000080000000791a */ /* 0x000fc80000000000 */
[----:B------:R-:W-:-:S07]  /*95c0*/  UIADD3 UR6, UPT, UPT, UR6, 0x58, URZ ;  /* 0x0000005806067890 */ /* 0x000fce000fffe0ff */
[----:B------:R-:W-:-:S09]  /*95d0*/  UPRMT UR6, UR7, 0x654, UR6 ;  /* 0x0000065407067896 */ /* 0x000fd20008000006 */
[----:B------:R-:W-:Y:S01]  /*95e0*/  SYNCS.ARRIVE.TRANS64.RED.A1T0 RZ, [UR6], RZ ;  /* 0x000000ffffff79a7 */ /* 0x000fe20008100406 */
[----:B------:R-:W-:Y:S05]  /*95f0*/  EXIT ;  /* 0x000000000000794d */ /* 0x000fea0003800000 */
.L_x_24:
[----:B-1----:R1:W2:Y:S02]  /*9600*/  SYNCS.PHASECHK.TRANS64.TRYWAIT P0, [R3+URZ+0xd0], R2 ;  /* 0x0000d002030075a7 */ /* 0x0022a400080011ff */
[----:B--2---:R-:W-:Y:S05]  /*9610*/  @!P0 NANOSLEEP.SYNCS 0x989680 ;  /* 0x009896800000895d */ /* 0x004fea0003900000 */
[----:B------:R-:W2:Y:S02]  /*9620*/  @!P0 SYNCS.PHASECHK.TRANS64 P0, [R3+URZ+0xd0], R2 ;  /* 0x0000d002030085a7 */ /* 0x000ea400080010ff */
[----:B--2---:R-:W-:Y:S05]  /*9630*/  @!P0 BRA `(.L_x_24) ;  /* 0xfffffffc00f08947 */ /* 0x004fea000383ffff */
[----:B------:R-:W-:Y:S05]  /*9640*/  BRA `(.L_x_137) ;  /* 0xffffff84008c7947 */ /* 0x000fea000383ffff */
.L_x_27:
[----:B-1----:R-:W-:-:S07]  /*9650*/  MOV R0, UR6 ;  /* 0x0000000600007c02 */ /* 0x002fce0008000f00 */
.L_x_138:
[----:B-1----:R1:W2:Y:S02]  /*9660*/  SYNCS.PHASECHK.TRANS64.TRYWAIT P0, [R0+URZ+0x20], R3 ;  /* 0x00002003000075a7 */ /* 0x0022a400080011ff */
[----:B--2---:R-:W-:Y:S05]  /*9670*/  @!P0 NANOSLEEP.SYNCS 0x989680 ;  /* 0x009896800000895d */ /* 0x004fea0003900000 */
[----:B------:R-:W2:Y:S02]  /*9680*/  @!P0 SYNCS.PHASECHK.TRANS64 P0, [R0+URZ+0x20], R3 ;  /* 0x00002003000085a7 */ /* 0x000ea400080010ff */
[----:B--2---:R-:W-:Y:S05]  /*9690*/  @!P0 BRA `(.L_x_138) ;  /* 0xfffffffc00f08947 */ /* 0x004fea000383ffff */
[----:B------:R-:W-:Y:S05]  /*96a0*/  BRA `(.L_x_26) ;  /* 0xffffff8800047947 */ /* 0x000fea000383ffff */
.L_x_36:
[----:B-1----:R-:W-:-:S07]  /*96b0*/  MOV R0, UR14 ;  /* 0x0000000e00007c02 */ /* 0x002fce0008000f00 */
.L_x_139:
[----:B-1----:R1:W2:Y:S02]  /*96c0*/  SYNCS.PHASECHK.TRANS64.TRYWAIT P0, [R0+URZ+0x20], R3 ;  /* 0x00002003000075a7 */ /* 0x0022a400080011ff */
[----:B--2---:R-:W-:Y:S05]  /*96d0*/  @!P0 NANOSLEEP.SYNCS 0x989680 ;  /* 0x009896800000895d */ /* 0x004fea0003900000 */
[----:B------:R-:W2:Y:S02]  /*96e0*/  @!P0 SYNCS.PHASECHK.TRANS64 P0, [R0+URZ+0x20], R3 ;  /* 0x00002003000085a7 */ /* 0x000ea400080010ff */
[----:B--2---:R-:W-:Y:S05]  /*96f0*/  @!P0 BRA `(.L_x_139) ;  /* 0xfffffffc00f08947 */ /* 0x004fea000383ffff */
[----:B------:R-:W-:Y:S05]  /*9700*/  BRA `(.L_x_35) ;  /* 0xffffff8c00587947 */ /* 0x000fea000383ffff */
.L_x_43:
[----:B-1----:R1:W4:Y:S02]  /*9710*/  SYNCS.PHASECHK.TRANS64.TRYWAIT P0, [R3+URZ+0x80], R0 ;  /* 0x00008000030075a7 */ /* 0x00232400080011ff */
[----:B----4-:R-:W-:Y:S05]  /*9720*/  @!P0 NANOSLEEP.SYNCS 0x989680 ;  /* 0x009896800000895d */ /* 0x010fea0003900000 */
[----:B------:R-:W4:Y:S02]  /*9730*/  @!P0 SYNCS.PHASECHK.TRANS64 P0, [R3+URZ+0x80], R0 ;  /* 0x00008000030085a7 */ /* 0x000f2400080010ff */
[----:B----4-:R-:W-:Y:S05]  /*9740*/  @!P0 BRA `(.L_x_43) ;  /* 0xfffffffc00f08947 */ /* 0x010fea000383ffff */
[----:B------:R-:W-:Y:S05]  /*9750*/  BRA `(.L_x_140) ;  /* 0xffffff90008c7947 */ /* 0x000fea000383ffff */
.L_x_47:
[----:B-1----:R-:W-:-:S07]  /*9760*/  MOV R0, UR4 ;  /* 0x0000000400007c02 */ /* 0x002fce0008000f00 */
.L_x_141:
[----:B-1----:R1:W2:Y:S02]  /*9770*/  SYNCS.PHASECHK.TRANS64.TRYWAIT P0, [R0+URZ], R3 ;  /* 0x00000003000075a7 */ /* 0x0022a400080011ff */
[----:B--2---:R-:W-:Y:S05]  /*9780*/  @!P0 NANOSLEEP.SYNCS 0x989680 ;  /* 0x009896800000895d */ /* 0x004fea0003900000 */
[----:B------:R-:W2:Y:S02]  /*9790*/  @!P0 SYNCS.PHASECHK.TRANS64 P0, [R0+URZ], R3 ;  /* 0x00000003000085a7 */ /* 0x000ea400080010ff */
[----:B--2---:R-:W-:Y:S05]  /*97a0*/  @!P0 BRA `(.L_x_141) ;  /* 0xfffffffc00f08947 */ /* 0x004fea000383ffff */
[----:B------:R-:W-:Y:S05]  /*97b0*/  BRA `(.L_x_142) ;  /* 0xffffff9800387947 */ /* 0x000fea000383ffff */
.L_x_48:
[----:B------:R-:W-:-:S07]  /*97c0*/  MOV R0, UR5 ;  /* 0x0000000500007c02 */ /* 0x000fce0008000f00 */
.L_x_143:
[----:B-1----:R1:W2:Y:S02]  /*97d0*/  SYNCS.PHASECHK.TRANS64.TRYWAIT P0, [R0+URZ], R3 ;  /* 0x00000003000075a7 */ /* 0x0022a400080011ff */
[----:B--2---:R-:W-:Y:S05]  /*97e0*/  @!P0 NANOSLEEP.SYNCS 0x989680 ;  /* 0x009896800000895d */ /* 0x004fea0003900000 */
[----:B------:R-:W2:Y:S02]  /*97f0*/  @!P0 SYNCS.PHASECHK.TRANS64 P0, [R0+URZ], R3 ;  /* 0x00000003000085a7 */ /* 0x000ea400080010ff */
[----:B--2---:R-:W-:Y:S05]  /*9800*/  @!P0 BRA `(.L_x_143) ;  /* 0xfffffffc00f08947 */ /* 0x004fea000383ffff */
[----:B------:R-:W-:Y:S05]  /*9810*/  BRA `(.L_x_144) ;  /* 0xffffff9800447947 */ /* 0x000fea000383ffff */
.L_x_49:
[----:B------:R-:W-:-:S07]  /*9820*/  MOV R0, UR5 ;  /* 0x0000000500007c02 */ /* 0x000fce0008000f00 */
.L_x_145:
[----:B-1----:R1:W2:Y:S02]  /*9830*/  SYNCS.PHASECHK.TRANS64.TRYWAIT P0, [R0+URZ], R3 ;  /* 0x00000003000075a7 */ /* 0x0022a400080011ff */
[----:B--2---:R-:W-:Y:S05]  /*9840*/  @!P0 NANOSLEEP.SYNCS 0x989680 ;  /* 0x009896800000895d */ /* 0x004fea0003900000 */
[----:B------:R-:W2:Y:S02]  /*9850*/  @!P0 SYNCS.PHASECHK.TRANS64 P0, [R0+URZ], R3 ;  /* 0x00000003000085a7 */ /* 0x000ea400080010ff */
[----:B--2---:R-:W-:Y:S05]  /*9860*/  @!P0 BRA `(.L_x_145) ;  /* 0xfffffffc00f08947 */ /* 0x004fea000383ffff */
[----:B------:R-:W-:Y:S05]  /*9870*/  BRA `(.L_x_146) ;  /* 0xffffff9800507947 */ /* 0x000fea000383ffff */
.L_x_52:
[----:B-1----:R1:W2:Y:S02]  /*9880*/  SYNCS.PHASECHK.TRANS64.TRYWAIT P0, [R0+URZ+0xc0], R9 ;  /* 0x0000c009000075a7 */ /* 0x0022a400080011ff */
[----:B--2---:R-:W-:Y:S05]  /*9890*/  @!P0 NANOSLEEP.SYNCS 0x989680 ;  /* 0x009896800000895d */ /* 0x004fea0003900000 */
[----:B------:R-:W2:Y:S02]  /*98a0*/  @!P0 SYNCS.PHASECHK.TRANS64 P0, [R0+URZ+0xc0], R9 ;  /* 0x0000c009000085a7 */ /* 0x000ea400080010ff */
[----:B--2---:R-:W-:Y:S05]  /*98b0*/  @!P0 BRA `(.L_x_52) ;  /* 0xfffffffc00f08947 */ /* 0x004fea000383ffff */
[----:B------:R-:W-:Y:S05]  /*98c0*/  BRA `(.L_x_147) ;  /* 0xffffff9800b87947 */ /* 0x000fea000383ffff */
.L_x_53:
[----:B------:R-:W-:-:S07]  /*98d0*/  MOV R0, UR4 ;  /* 0x0000000400007c02 */ /* 0x000fce0008000f00 */
.L_x_148:
[----:B-1----:R1:W2:Y:S02]  /*98e0*/  SYNCS.PHASECHK.TRANS64.TRYWAIT P0, [R0+URZ+0x90], R11 ;  /* 0x0000900b000075a7 */ /* 0x0022a400080011ff */
[----:B--2---:R-:W-:Y:S05]  /*98f0*/  @!P0 NANOSLEEP.SYNCS 0x989680 ;  /* 0x009896800000895d */ /* 0x004fea0003900000 */
[----:B------:R-:W2:Y:S02]  /*9900*/  @!P0 SYNCS.PHASECHK.TRANS64 P0, [R0+URZ+0x90], R11 ;  /* 0x0000900b000085a7 */ /* 0x000ea400080010ff */
[----:B--2---:R-:W-:Y:S05]  /*9910*/  @!P0 BRA `(.L_x_148) ;  /* 0xfffffffc00f08947 */ /* 0x004fea000383ffff */
[----:B------:R-:W-:Y:S05]  /*9920*/  BRA `(.L_x_149) ;  /* 0xffffff9800c87947 */ /* 0x000fea000383ffff */
.L_x_54:
[----:B-1----:R1:W2:Y:S02]  /*9930*/  SYNCS.PHASECHK.TRANS64.TRYWAIT P1, [R0+URZ+0x80], R9 ;  /* 0x00008009000075a7 */ /* 0x0022a400080211ff */
[----:B--2---:R-:W-:Y:S05]  /*9940*/  @!P1 NANOSLEEP.SYNCS 0x989680 ;  /* 0x009896800000995d */ /* 0x004fea0003900000 */
[----:B------:R-:W2:Y:S02]  /*9950*/  @!P1 SYNCS.PHASECHK.TRANS64 P1, [R0+URZ+0x80], R9 ;  /* 0x00008009000095a7 */ /* 0x000ea400080210ff */
[----:B--2---:R-:W-:Y:S05]  /*9960*/  @!P1 BRA `(.L_x_54) ;  /* 0xfffffffc00f09947 */ /* 0x004fea000383ffff */
[----:B------:R-:W-:Y:S05]  /*9970*/  BRA `(.L_x_150) ;  /* 0xffffff9800f87947 */ /* 0x000fea000383ffff */
.L_x_57:
[----:B------:R-:W-:-:S07]  /*9980*/  MOV R0, UR4 ;  /* 0x0000000400007c02 */ /* 0x000fce0008000f00 */
.L_x_151:
[----:B-1----:R1:W2:Y:S02]  /*9990*/  SYNCS.PHASECHK.TRANS64.TRYWAIT P0, [R0+URZ+0x90], R3 ;  /* 0x00009003000075a7 */ /* 0x0022a400080011ff */
[----:B--2---:R-:W-:Y:S05]  /*99a0*/  @!P0 NANOSLEEP.SYNCS 0x989680 ;  /* 0x009896800000895d */ /* 0x004fea0003900000 */
[----:B------:R-:W2:Y:S02]  /*99b0*/  @!P0 SYNCS.PHASECHK.TRANS64 P0, [R0+URZ+0x90], R3 ;  /* 0x00009003000085a7 */ /* 0x000ea400080010ff */
[----:B--2---:R-:W-:Y:S05]  /*99c0*/  @!P0 BRA `(.L_x_151) ;  /* 0xfffffffc00f08947 */ /* 0x004fea000383ffff */
[----:B------:R-:W-:Y:S05]  /*99d0*/  BRA `(.L_x_56) ;  /* 0xffffff9c004c7947 */ /* 0x000fea000383ffff */
.L_x_66:
[----:B-1----:R-:W-:-:S04]  /*99e0*/  MOV R7, UR5 ;  /* 0x0000000500077c02 */ /* 0x002fc80008000f00 */
[----:B------:R1:W2:Y:S03]  /*99f0*/  SYNCS.PHASECHK.TRANS64.TRYWAIT P0, [R7+URZ+0x8], R8 ;  /* 0x00000808070075a7 */ /* 0x0002a600080011ff */
[----:B--2---:R-:W-:Y:S05]  /*9a00*/  @!P0 NANOSLEEP.SYNCS 0x989680 ;  /* 0x009896800000895d */ /* 0x004fea0003900000 */
[----:B------:R-:W2:Y:S02]  /*9a10*/  @!P0 SYNCS.PHASECHK.TRANS64 P0, [R7+URZ+0x8], R8 ;  /* 0x00000808070085a7 */ /* 0x000ea400080010ff */
[----:B--2---:R-:W-:Y:S05]  /*9a20*/  @!P0 BRA `(.L_x_66) ;  /* 0xfffffffc00ec8947 */ /* 0x004fea000383ffff */
[----:B------:R-:W-:Y:S05]  /*9a30*/  BRA `(.L_x_65) ;  /* 0xffffffa0000c7947 */ /* 0x000fea000383ffff */
.L_x_68:
[----:B------:R-:W-:Y:S01]  /*9a40*/  BSSY B0, `(.L_x_152) ;  /* 0x0000006000007945 */ /* 0x000fe20003800000 */
[----:B------:R-:W-:-:S07]  /*9a50*/  MOV R15, 0xffffffff ;  /* 0xffffffff000f7802 */ /* 0x000fce0000000f00 */
[----:B-1---5:R-:W-:Y:S05]  /*9a60*/  WARPSYNC.COLLECTIVE R15, `(.L_x_153) ;  /* 0x000000000f0c7348 */ /* 0x022fea0003c00000 */
[----:B------:R-:W-:Y:S02]  /*9a70*/  ELECT P6, UR79, PT ;  /* 0x00000000004f782f */ /* 0x000fe400038c0000 */
[----:B------:R-:W-:Y:S01]  /*9a80*/  MOV R14, UR79 ;  /* 0x0000004f000e7c02 */ /* 0x000fe20008000f00 */
[----:B-1---5:R-:W-:Y:S10]  /*9a90*/  ENDCOLLECTIVE ;  /* 0x000000000000791b */ /* 0x022ff40003800000 */
.L_x_153:
[----:B------:R-:W-:Y:S05]  /*9aa0*/  BSYNC B0 ;  /* 0x0000000000007941 */ /* 0x000fea0003800000 */
.L_x_152:
[----:B------:R-:W-:Y:S01]  /*9ab0*/  PLOP3.LUT P0, PT, P6, PT, PT, 0x80, 0x8 ;  /* 0x000000000008781c */ /* 0x000fe2000370f070 */
[----:B------:R-:W-:-:S12]  /*9ac0*/  BRA `(.L_x_154) ;  /* 0xffffffa0003c7947 */ /* 0x000fd8000383ffff */
.L_x_70:
[----:B-1----:R-:W-:-:S04]  /*9ad0*/  MOV R5, UR5 ;  /* 0x0000000500057c02 */ /* 0x002fc80008000f00 */
[----:B------:R1:W2:Y:S03]  /*9ae0*/  SYNCS.PHASECHK.TRANS64.TRYWAIT P0, [R5+URZ+0x8], R6 ;  /* 0x00000806050075a7 */ /* 0x0002a600080011ff */
[----:B--2---:R-:W-:Y:S05]  /*9af0*/  @!P0 NANOSLEEP.SYNCS 0x989680 ;  /* 0x009896800000895d */ /* 0x004fea0003900000 */
[----:B------:R-:W2:Y:S02]  /*9b00*/  @!P0 SYNCS.PHASECHK.TRANS64 P0, [R5+URZ+0x8], R6 ;  /* 0x00000806050085a7 */ /* 0x000ea400080010ff */
[----:B--2---:R-:W-:Y:S05]  /*9b10*/  @!P0 BRA `(.L_x_70) ;  /* 0xfffffffc00ec8947 */ /* 0x004fea000383ffff */
[----:B------:R-:W-:Y:S05]  /*9b20*/  BRA `(.L_x_69) ;  /* 0xffffffa000407947 */ /* 0x000fea000383ffff */
.L_x_71:
[----:B-1----:R1:W2:Y:S02]  /*9b30*/  SYNCS.PHASECHK.TRANS64.TRYWAIT P0, [R8+URZ+0x80], R3 ;  /* 0x00008003080075a7 */ /* 0x0022a400080011ff */
[----:B--2---:R-:W-:Y:S05]  /*9b40*/  @!P0 NANOSLEEP.SYNCS 0x989680 ;  /* 0x009896800000895d */ /* 0x004fea0003900000 */
[----:B------:R-:W2:Y:S02]  /*9b50*/  @!P0 SYNCS.PHASECHK.TRANS64 P0, [R8+URZ+0x80], R3 ;  /* 0x00008003080085a7 */ /* 0x000ea400080010ff */
[----:B--2---:R-:W-:Y:S05]  /*9b60*/  @!P0 BRA `(.L_x_71) ;  /* 0xfffffffc00f08947 */ /* 0x004fea000383ffff */
[----:B------:R-:W-:Y:S05]  /*9b70*/  BRA `(.L_x_155) ;  /* 0xffffffa400ec7947 */ /* 0x000fea000383ffff */
.L_x_75:
[----:B------:R-:W-:-:S07]  /*9b80*/  MOV R3, UR71 ;  /* 0x0000004700037c02 */ /* 0x000fce0008000f00 */
.L_x_156:
[----:B-1----:R1:W2:Y:S02]  /*9b90*/  SYNCS.PHASECHK.TRANS64.TRYWAIT P0, [R3+URZ+0xb0], R4 ;  /* 0x0000b004030075a7 */ /* 0x0022a400080011ff */
[----:B--2---:R-:W-:Y:S05]  /*9ba0*/  @!P0 NANOSLEEP.SYNCS 0x989680 ;  /* 0x009896800000895d */ /* 0x004fea0003900000 */
[----:B------:R-:W2:Y:S02]  /*9bb0*/  @!P0 SYNCS.PHASECHK.TRANS64 P0, [R3+URZ+0xb0], R4 ;  /* 0x0000b004030085a7 */ /* 0x000ea400080010ff */
[----:B--2---:R-:W-:Y:S05]  /*9bc0*/  @!P0 BRA `(.L_x_156) ;  /* 0xfffffffc00f08947 */ /* 0x004fea000383ffff */
[----:B------:R-:W-:Y:S05]  /*9bd0*/  BRA `(.L_x_157) ;  /* 0xffffffac00887947 */ /* 0x000fea000383ffff */
.L_x_78:
[----:B------:R-:W-:Y:S07]  /*9be0*/  MOV R3, UR15 ;  /* 0x0000000f00037c02 */ /* 0x000fee0008000f00 */
.L_x_158:
[----:B-1----:R1:W2:Y:S02]  /*9bf0*/  SYNCS.PHASECHK.TRANS64.TRYWAIT P0, [R3+URZ], R4 ;  /* 0x00000004030075a7 */ /* 0x0022a400080011ff */
[----:B--2---:R-:W-:Y:S05]  /*9c00*/  @!P0 NANOSLEEP.SYNCS 0x989680 ;  /* 0x009896800000895d */ /* 0x004fea0003900000 */
[----:B------:R-:W2:Y:S02]  /*9c10*/  @!P0 SYNCS.PHASECHK.TRANS64 P0, [R3+URZ], R4 ;  /* 0x00000004030085a7 */ /* 0x000ea400080010ff */
[----:B--2---:R-:W-:Y:S05]  /*9c20*/  @!P0 BRA `(.L_x_158) ;  /* 0xfffffffc00f08947 */ /* 0x004fea000383ffff */
[----:B------:R-:W-:Y:S05]  /*9c30*/  BRA `(.L_x_77) ;  /* 0xffffffb000587947 */ /* 0x000fea000383ffff */
.L_x_82:
[----:B-1----:R-:W-:-:S07]  /*9c40*/  MOV R2, UR4 ;  /* 0x0000000400027c02 */ /* 0x002fce0008000f00 */
.L_x_159:
[----:B-1----:R1:W2:Y:S02]  /*9c50*/  SYNCS.PHASECHK.TRANS64.TRYWAIT P0, [R2+URZ], R3 ;  /* 0x00000003020075a7 */ /* 0x0022a400080011ff */
[----:B--2---:R-:W-:Y:S05]  /*9c60*/  @!P0 NANOSLEEP.SYNCS 0x989680 ;  /* 0x009896800000895d */ /* 0x004fea0003900000 */
[----:B------:R-:W2:Y:S02]  /*9c70*/  @!P0 SYNCS.PHASECHK.TRANS64 P0, [R2+URZ], R3 ;  /* 0x00000003020085a7 */ /* 0x000ea400080010ff */
[----:B--2---:R-:W-:Y:S05]  /*9c80*/  @!P0 BRA `(.L_x_159) ;  /* 0xfffffffc00f08947 */ /* 0x004fea000383ffff */
[----:B------:R-:W-:Y:S05]  /*9c90*/  BRA `(.L_x_160) ;  /* 0xffffffb400c47947 */ /* 0x000fea000383ffff */
.L_x_85:
[----:B------:R-:W-:-:S07]  /*9ca0*/  MOV R2, UR29 ;  /* 0x0000001d00027c02 */ /* 0x000fce0008000f00 */
.L_x_161:
[----:B-1----:R1:W2:Y:S02]  /*9cb0*/  SYNCS.PHASECHK.TRANS64.TRYWAIT P1, [R2+URZ+0xe0], R3 ;  /* 0x0000e003020075a7 */ /* 0x0022a400080211ff */
[----:B--2---:R-:W-:Y:S05]  /*9cc0*/  @!P1 NANOSLEEP.SYNCS 0x989680 ;  /* 0x009896800000995d */ /* 0x004fea0003900000 */
[----:B------:R-:W2:Y:S02]  /*9cd0*/  @!P1 SYNCS.PHASECHK.TRANS64 P1, [R2+URZ+0xe0], R3 ;  /* 0x0000e003020095a7 */ /* 0x000ea400080210ff */
[----:B--2---:R-:W-:Y:S05]  /*9ce0*/  @!P1 BRA `(.L_x_161) ;  /* 0xfffffffc00f09947 */ /* 0x004fea000383ffff */
[----:B------:R-:W-:Y:S05]  /*9cf0*/  BRA `(.L_x_162) ;  /* 0xffffffb800147947 */ /* 0x000fea000383ffff */
.L_x_90:
[----:B---3--:R3:W1:Y:S02]  /*9d00*/  SYNCS.PHASECHK.TRANS64.TRYWAIT P0, [R12+URZ+0x80], R9 ;  /* 0x000080090c0075a7 */ /* 0x00866400080011ff */
[----:B-1----:R-:W-:Y:S05]  /*9d10*/  @!P0 NANOSLEEP.SYNCS 0x989680 ;  /* 0x009896800000895d */ /* 0x002fea0003900000 */
[----:B------:R-:W1:Y:S02]  /*9d20*/  @!P0 SYNCS.PHASECHK.TRANS64 P0, [R12+URZ+0x80], R9 ;  /* 0x000080090c0085a7 */ /* 0x000e6400080010ff */
[----:B-1----:R-:W-:Y:S05]  /*9d30*/  @!P0 BRA `(.L_x_90) ;  /* 0xfffffffc00f08947 */ /* 0x002fea000383ffff */
[----:B------:R-:W-:Y:S05]  /*9d40*/  BRA `(.L_x_163) ;  /* 0xffffffbc00347947 */ /* 0x000fea000383ffff */
.L_x_93:
[----:B------:R-:W-:Y:S07]  /*9d50*/  MOV R0, UR24 ;  /* 0x0000001800007c02 */ /* 0x000fee0008000f00 */
.L_x_164:
[----:B-1----:R1:W2:Y:S02]  /*9d60*/  SYNCS.PHASECHK.TRANS64.TRYWAIT P2, [R0+URZ+0x78], R9 ;  /* 0x00007809000075a7 */ /* 0x0022a400080411ff */
[----:B--2---:R-:W-:Y:S05]  /*9d70*/  @!P2 NANOSLEEP.SYNCS 0x989680 ;  /* 0x009896800000a95d */ /* 0x004fea0003900000 */
[----:B------:R-:W2:Y:S02]  /*9d80*/  @!P2 SYNCS.PHASECHK.TRANS64 P2, [R0+URZ+0x78], R9 ;  /* 0x000078090000a5a7 */ /* 0x000ea400080410ff */
[----:B--2---:R-:W-:Y:S05]  /*9d90*/  @!P2 BRA `(.L_x_164) ;  /* 0xfffffffc00f0a947 */ /* 0x004fea000383ffff */
[----:B------:R-:W-:Y:S05]  /*9da0*/  BRA `(.L_x_92) ;  /* 0xffffffc000987947 */ /* 0x000fea000383ffff */
.L_x_96:
[----:B------:R-:W-:Y:S07]  /*9db0*/  MOV R0, UR4 ;  /* 0x0000000400007c02 */ /* 0x000fee0008000f00 */
.L_x_165:
[----:B-1----:R1:W2:Y:S02]  /*9dc0*/  SYNCS.PHASECHK.TRANS64.TRYWAIT P0, [R0+URZ+0x58], R9 ;  /* 0x00005809000075a7 */ /* 0x0022a400080011ff */
[----:B--2---:R-:W-:Y:S05]  /*9dd0*/  @!P0 NANOSLEEP.SYNCS 0x989680 ;  /* 0x009896800000895d */ /* 0x004fea0003900000 */
[----:B------:R-:W2:Y:S02]  /*9de0*/  @!P0 SYNCS.PHASECHK.TRANS64 P0, [R0+URZ+0x58], R9 ;  /* 0x00005809000085a7 */ /* 0x000ea400080010ff */
[----:B--2---:R-:W-:Y:S05]  /*9df0*/  @!P0 BRA `(.L_x_165) ;  /* 0xfffffffc00f08947 */ /* 0x004fea000383ffff */
[----:B------:R-:W-:Y:S05]  /*9e00*/  BRA `(.L_x_166) ;  /* 0xffffffc000f87947 */ /* 0x000fea000383ffff */
.L_x_97:
[----:B------:R-:W-:Y:S07]  /*9e10*/  MOV R9, UR5 ;  /* 0x0000000500097c02 */ /* 0x000fee0008000f00 */
.L_x_167:
[----:B-1----:R1:W2:Y:S02]  /*9e20*/  SYNCS.PHASECHK.TRANS64.TRYWAIT P0, [R9+URZ+0x58], R0 ;  /* 0x00005800090075a7 */ /* 0x0022a400080011ff */
[----:B--2---:R-:W-:Y:S05]  /*9e30*/  @!P0 NANOSLEEP.SYNCS 0x989680 ;  /* 0x009896800000895d */ /* 0x004fea0003900000 */
[----:B------:R-:W2:Y:S02]  /*9e40*/  @!P0 SYNCS.PHASECHK.TRANS64 P0, [R9+URZ+0x58], R0 ;  /* 0x00005800090085a7 */ /* 0x000ea400080010ff */
[----:B--2---:R-:W-:Y:S05]  /*9e50*/  @!P0 BRA `(.L_x_167) ;  /* 0xfffffffc00f08947 */ /* 0x004fea000383ffff */
[----:B------:R-:W-:Y:S05]  /*9e60*/  BRA `(.L_x_168) ;  /* 0xffffffc400587947 */ /* 0x000fea000383ffff */
.L_x_99:
[----:B------:R-:W-:-:S07]  /*9e70*/  MOV R0, UR4 ;  /* 0x0000000400007c02 */ /* 0x000fce0008000f00 */
.L_x_169:
[----:B-1----:R1:W2:Y:S02]  /*9e80*/  SYNCS.PHASECHK.TRANS64.TRYWAIT P0, [R0+URZ], R3 ;  /* 0x00000003000075a7 */ /* 0x0022a400080011ff */
[----:B--2---:R-:W-:Y:S05]  /*9e90*/  @!P0 NANOSLEEP.SYNCS 0x989680 ;  /* 0x009896800000895d */ /* 0x004fea0003900000 */
[----:B------:R-:W2:Y:S02]  /*9ea0*/  @!P0 SYNCS.PHASECHK.TRANS64 P0, [R0+URZ], R3 ;  /* 0x00000003000085a7 */ /* 0x000ea400080010ff */
[----:B--2---:R-:W-:Y:S05]  /*9eb0*/  @!P0 BRA `(.L_x_169) ;  /* 0xfffffffc00f08947 */ /* 0x004fea000383ffff */
[----:B------:R-:W-:Y:S05]  /*9ec0*/  BRA `(.L_x_170) ;  /* 0xffffffc400ec7947 */ /* 0x000fea000383ffff */
.L_x_100:
[----:B------:R-:W-:-:S07]  /*9ed0*/  MOV R0, UR5 ;  /* 0x0000000500007c02 */ /* 0x000fce0008000f00 */
.L_x_171:
[----:B-1----:R1:W2:Y:S02]  /*9ee0*/  SYNCS.PHASECHK.TRANS64.TRYWAIT P0, [R0+URZ], R3 ;  /* 0x00000003000075a7 */ /* 0x0022a400080011ff */
[----:B--2---:R-:W-:Y:S05]  /*9ef0*/  @!P0 NANOSLEEP.SYNCS 0x989680 ;  /* 0x009896800000895d */ /* 0x004fea0003900000 */
[----:B------:R-:W2:Y:S02]  /*9f00*/  @!P0 SYNCS.PHASECHK.TRANS64 P0, [R0+URZ], R3 ;  /* 0x00000003000085a7 */ /* 0x000ea400080010ff */
[----:B--2---:R-:W-:Y:S05]  /*9f10*/  @!P0 BRA `(.L_x_171) ;  /* 0xfffffffc00f08947 */ /* 0x004fea000383ffff */
[----:B------:R-:W-:Y:S05]  /*9f20*/  BRA `(.L_x_172) ;  /* 0xffffffc400f87947 */ /* 0x000fea000383ffff */
.L_x_102:
[----:B--2---:R2:W4:Y:S02]  /*9f30*/  SYNCS.PHASECHK.TRANS64.TRYWAIT P0, [R3+URZ+0x80], R0 ;  /* 0x00008000030075a7 */ /* 0x00452400080011ff */
[----:B----4-:R-:W-:Y:S05]  /*9f40*/  @!P0 NANOSLEEP.SYNCS 0x989680 ;  /* 0x009896800000895d */ /* 0x010fea0003900000 */
[----:B------:R-:W4:Y:S02]  /*9f50*/  @!P0 SYNCS.PHASECHK.TRANS64 P0, [R3+URZ+0x80], R0 ;  /* 0x00008000030085a7 */ /* 0x000f2400080010ff */
[----:B----4-:R-:W-:Y:S05]  /*9f60*/  @!P0 BRA `(.L_x_102) ;  /* 0xfffffffc00f08947 */ /* 0x010fea000383ffff */
[----:B------:R-:W-:Y:S05]  /*9f70*/  BRA `(.L_x_173) ;  /* 0xffffffc800dc7947 */ /* 0x000fea000383ffff */
.L_x_112:
[----:B-1----:R1:W2:Y:S02]  /*9f80*/  SYNCS.PHASECHK.TRANS64.TRYWAIT P0, [R0+URZ+0x40], R3 ;  /* 0x00004003000075a7 */ /* 0x0022a400080011ff */
[----:B--2---:R-:W-:Y:S05]  /*9f90*/  @!P0 NANOSLEEP.SYNCS 0x989680 ;  /* 0x009896800000895d */ /* 0x004fea0003900000 */
[----:B------:R-:W2:Y:S02]  /*9fa0*/  @!P0 SYNCS.PHASECHK.TRANS64 P0, [R0+URZ+0x40], R3 ;  /* 0x00004003000085a7 */ /* 0x000ea400080010ff */
[----:B--2---:R-:W-:Y:S05]  /*9fb0*/  @!P0 BRA `(.L_x_112) ;  /* 0xfffffffc00f08947 */ /* 0x004fea000383ffff */
[----:B------:R-:W-:Y:S05]  /*9fc0*/  BRA `(.L_x_111) ;  /* 0xffffffd800587947 */ /* 0x000fea000383ffff */
.L_x_114:
[----:B-1----:R1:W3:Y:S02]  /*9fd0*/  SYNCS.PHASECHK.TRANS64.TRYWAIT P1, [R93+URZ+0xa0], R2 ;  /* 0x0000a0025d0075a7 */ /* 0x0022e400080211ff */
[----:B---3--:R-:W-:Y:S05]  /*9fe0*/  @!P1 NANOSLEEP.SYNCS 0x989680 ;  /* 0x009896800000995d */ /* 0x008fea0003900000 */
[----:B------:R-:W3:Y:S02]  /*9ff0*/  @!P1 SYNCS.PHASECHK.TRANS64 P1, [R93+URZ+0xa0], R2 ;  /* 0x0000a0025d0095a7 */ /* 0x000ee400080210ff */
[----:B---3--:R-:W-:Y:S05]  /*a000*/  @!P1 BRA `(.L_x_114) ;  /* 0xfffffffc00f09947 */ /* 0x008fea000383ffff */
[----:B------:R-:W-:Y:S05]  /*a010*/  BRA `(.L_x_113) ;  /* 0xffffffd800907947 */ /* 0x000fea000383ffff */
.L_x_125:
[----:B---3--:R3:W4:Y:S02]  /*a020*/  SYNCS.PHASECHK.TRANS64.TRYWAIT P0, [R2+URZ+0x40], R113 ;  /* 0x00004071020075a7 */ /* 0x00872400080011ff */
[----:B----4-:R-:W-:Y:S05]  /*a030*/  @!P0 NANOSLEEP.SYNCS 0x989680 ;  /* 0x009896800000895d */ /* 0x010fea0003900000 */
[----:B------:R-:W4:Y:S02]  /*a040*/  @!P0 SYNCS.PHASECHK.TRANS64 P0, [R2+URZ+0x40], R113 ;  /* 0x00004071020085a7 */ /* 0x000f2400080010ff */
[----:B----4-:R-:W-:Y:S05]  /*a050*/  @!P0 BRA `(.L_x_125) ;  /* 0xfffffffc00f08947 */ /* 0x010fea000383ffff */
[----:B------:R-:W-:Y:S05]  /*a060*/  BRA `(.L_x_124) ;  /* 0xffffffe400847947 */ /* 0x000fea000383ffff */
        .weak           $__internal_0_$__cuda_sm10x_tcgen05_guardrail_trap_col_being_dealloced_not_returned_by_alloc
        .type           $__internal_0_$__cuda_sm10x_tcgen05_guardrail_trap_col_being_dealloced_not_returned_by_alloc,@function
        .size           $__internal_0_$__cuda_sm10x_tcgen05_guardrail_trap_col_being_dealloced_not_returned_by_alloc,($__internal_1_$__cuda_sm10x_tcgen05_guardrail_trap_phase_invalid_during_alloc - $__internal_0_$__cuda_sm10x_tcgen05_guardrail_trap_col_being_dealloced_not_returned_by_alloc)
$__internal_0_$__cuda_sm10x_tcgen05_guardrail_trap_col_being_dealloced_not_returned_by_alloc:
[----:B------:R-:W-:Y:S05]  /*a070*/  BPT.TRAP 0x1 ;  /* 0x000000040000795c */ /* 0x000fea0000300000 */
[----:B------:R-:W-:-:S04]  /*a080*/  HFMA2 R3, -RZ, RZ, 0, 0 ;  /* 0x00000000ff037431 */ /* 0x000fc800000001ff */
[----:B------:R-:W-:Y:S05]  /*a090*/  RET.REL.NODEC R2 `(_ZN7cutlass13device_kernelINS_4gemm6kernel13GemmUniversalIN4cute5tupleIJiiiiEEENS1_10collective13CollectiveMmaINS1_46MainloopSm100TmaUmmaWarpSpecializedBlockScaledILi4ELi2ELi2ENS5_IJNS4_1CILi2EEENSA_ILi4EEENSA_ILi1EEEEEEEENS5_IJNSA_ILi256EEENSA_ILi64EEESG_EEENS5_IJNS_12float_e4m3_tENS_13float_ue8m0_tEEEENS5_IJNS5_IJlSD_lEEENS4_6LayoutINS5_IJNS5_IJNS5_IJNSA_ILi32EEESC_EEEiEEESQ_NS5_IJSD_iEEEEEENS5_IJNS5_IJNS5_IJNSA_ILi16EEESC_EEEiEEENS5_IJNS5_IJNSA_ILi0EEESD_EEENSA_ILi512EEEEEENS5_IJSW_iEEEEEEEEEEESL_S13_NS4_8TiledMMAINS4_8MMA_AtomIJNS4_27SM100_MMA_MXF8F6F4_2x1SM_SSISJ_SJ_fSK_Li256ELi64ELNS4_4UMMA5MajorE0ELS18_0ELNS17_7ScaleInE0ELS19_0EEEEEENSN_INS5_IJSD_SD_SD_EEENS5_IJSW_SW_SW_EEEEENS5_IJNS4_10UnderscoreES1F_S1F_EEEEENS5_IJNS4_28SM100_TMA_2SM_LOAD_MULTICASTES1I_EEENS5_IJNS4_14ComposedLayoutINS4_7SwizzleILi3ELi4ELi3EEENS4_18smem_ptr_flag_bitsILi8EEENSN_INS5_IJNSA_ILi8EEENSA_ILi128EEEEEENS5_IJS1Q_SD_EEEEEEENSN_INS5_IJNS5_IJNS5_IJSP_SD_EEENS5_IJSO_SD_EEEEEESD_NS5_IJSC_SB_EEEEEENS5_IJNS5_IJNS5_IJSU_SY_EEESX_EEESW_NS5_IJSD_SY_EEEEEEEEEEEvNS4_8identityENS5_IJNS4_18SM100_TMA_2SM_LOADES1I_EEES25_vS26_EENS_8epilogue10collective18CollectiveEpilogueINS2A_23Sm100TmaWarpSpecializedILi3ELi2ELi32ELb1ELb0EEEJNS5_IJS1Q_SH_SG_EEENS5_IJNSN_IS1Q_SD_EENSN_ISO_SD_EEEEENS_10bfloat16_tESM_S2J_SM_NS2A_6fusion15FusionCallbacksIS2E_NS2K_17LinearCombinationIS2J_fS2J_fLNS_15FloatRoundStyleE2EEES2F_S2I_JEEENS4_5SM1004TMEM4LOAD26SM100_TMEM_LOAD_32dp32b32xENS4_13SM90_TMA_LOADENS1K_INS1L_ILi2ELi4ELi3EEENS1N_ILi16EEENSN_INS5_IJS1P_SO_EEES1W_EEEENS4_39AutoVectorizingCopyWithAssumedAlignmentILi128EEENS4_14SM90_TMA_STOREES2Z_S31_S31_EEEvvEEEEvNT_6ParamsE) ;  /* 0xffffff5c02d87950 */ /* 0x000fea0003c3ffff */
        .weak           $__internal_1_$__cuda_sm10x_tcgen05_guardrail_trap_phase_invalid_during_alloc
        .type           $__internal_1_$__cuda_sm10x_tcgen05_guardrail_trap_phase_invalid_during_alloc,@function
        .size           $__internal_1_$__cuda_sm10x_tcgen05_guardrail_trap_phase_invalid_during_alloc,($__internal_2_$__cuda_sm10x_tcgen05_guardrail_trap_unallocated_columns_being_dealloced - $__internal_1_$__cuda_sm10x_tcgen05_guardrail_trap_phase_invalid_during_alloc)
$__internal_1_$__cuda_sm10x_tcgen05_guardrail_trap_phase_invalid_during_alloc:
[----:B------:R-:W-:Y:S05]  /*a0a0*/  BPT.TRAP 0x1 ;  /* 0x000000040000795c */ /* 0x000fea0000300000 */
[----:B------:R-:W-:-:S04]  /*a0b0*/  MOV R7, 0x0 ;  /* 0x0000000000077802 */ /* 0x000fc80000000f00 */
[----:B------:R-:W-:Y:S05]  /*a0c0*/  RET.REL.NODEC R6 `(_ZN7cutlass13device_kernelINS_4gemm6kernel13GemmUniversalIN4cute5tupleIJiiiiEEENS1_10collective13CollectiveMmaINS1_46MainloopSm100TmaUmmaWarpSpecializedBlockScaledILi4ELi2ELi2ENS5_IJNS4_1CILi2EEENSA_ILi4EEENSA_ILi1EEEEEEEENS5_IJNSA_ILi256EEENSA_ILi64EEESG_EEENS5_IJNS_12float_e4m3_tENS_13float_ue8m0_tEEEENS5_IJNS5_IJlSD_lEEENS4_6LayoutINS5_IJNS5_IJNS5_IJNSA_ILi32EEESC_EEEiEEESQ_NS5_IJSD_iEEEEEENS5_IJNS5_IJNS5_IJNSA_ILi16EEESC_EEEiEEENS5_IJNS5_IJNSA_ILi0EEESD_EEENSA_ILi512EEEEEENS5_IJSW_iEEEEEEEEEEESL_S13_NS4_8TiledMMAINS4_8MMA_AtomIJNS4_27SM100_MMA_MXF8F6F4_2x1SM_SSISJ_SJ_fSK_Li256ELi64ELNS4_4UMMA5MajorE0ELS18_0ELNS17_7ScaleInE0ELS19_0EEEEEENSN_INS5_IJSD_SD_SD_EEENS5_IJSW_SW_SW_EEEEENS5_IJNS4_10UnderscoreES1F_S1F_EEEEENS5_IJNS4_28SM100_TMA_2SM_LOAD_MULTICASTES1I_EEENS5_IJNS4_14ComposedLayoutINS4_7SwizzleILi3ELi4ELi3EEENS4_18smem_ptr_flag_bitsILi8EEENSN_INS5_IJNSA_ILi8EEENSA_ILi128EEEEEENS5_IJS1Q_SD_EEEEEEENSN_INS5_IJNS5_IJNS5_IJSP_SD_EEENS5_IJSO_SD_EEEEEESD_NS5_IJSC_SB_EEEEEENS5_IJNS5_IJNS5_IJSU_SY_EEESX_EEESW_NS5_IJSD_SY_EEEEEEEEEEEvNS4_8identityENS5_IJNS4_18SM100_TMA_2SM_LOADES1I_EEES25_vS26_EENS_8epilogue10collective18CollectiveEpilogueINS2A_23Sm100TmaWarpSpecializedILi3ELi2ELi32ELb1ELb0EEEJNS5_IJS1Q_SH_SG_EEENS5_IJNSN_IS1Q_SD_EENSN_ISO_SD_EEEEENS_10bfloat16_tESM_S2J_SM_NS2A_6fusion15FusionCallbacksIS2E_NS2K_17LinearCombinationIS2J_fS2J_fLNS_15FloatRoundStyleE2EEES2F_S2I_JEEENS4_5SM1004TMEM4LOAD26SM100_TMEM_LOAD_32dp32b32xENS4_13SM90_TMA_LOADENS1K_INS1L_ILi2ELi4ELi3EEENS1N_ILi16EEENSN_INS5_IJS1P_SO_EEES1W_EEEENS4_39AutoVectorizingCopyWithAssumedAlignmentILi128EEENS4_14SM90_TMA_STOREES2Z_S31_S31_EEEvvEEEEvNT_6ParamsE) ;  /* 0xffffff5c06cc7950 */ /* 0x000fea0003c3ffff */
        .weak           $__internal_2_$__cuda_sm10x_tcgen05_guardrail_trap_unallocated_columns_being_dealloced
        .type           $__internal_2_$__cuda_sm10x_tcgen05_guardrail_trap_unallocated_columns_being_dealloced,@function
        .size           $__internal_2_$__cuda_sm10x_tcgen05_guardrail_trap_unallocated_columns_being_dealloced,(.L_x_175 - $__internal_2_$__cuda_sm10x_tcgen05_guardrail_trap_unallocated_columns_being_dealloced)
$__internal_2_$__cuda_sm10x_tcgen05_guardrail_trap_unallocated_columns_being_dealloced:
[----:B------:R-:W-:Y:S05]  /*a0d0*/  BPT.TRAP 0x1 ;  /* 0x000000040000795c */ /* 0x000fea0000300000 */
[----:B------:R-:W-:-:S04]  /*a0e0*/  HFMA2 R3, -RZ, RZ, 0, 0 ;  /* 0x00000000ff037431 */ /* 0x000fc800000001ff */
[----:B------:R-:W-:Y:S05]  /*a0f0*/  RET.REL.NODEC R2 `(_ZN7cutlass13device_kernelINS_4gemm6kernel13GemmUniversalIN4cute5tupleIJiiiiEEENS1_10collective13CollectiveMmaINS1_46MainloopSm100TmaUmmaWarpSpecializedBlockScaledILi4ELi2ELi2ENS5_IJNS4_1CILi2EEENSA_ILi4EEENSA_ILi1EEEEEEEENS5_IJNSA_ILi256EEENSA_ILi64EEESG_EEENS5_IJNS_12float_e4m3_tENS_13float_ue8m0_tEEEENS5_IJNS5_IJlSD_lEEENS4_6LayoutINS5_IJNS5_IJNS5_IJNSA_ILi32EEESC_EEEiEEESQ_NS5_IJSD_iEEEEEENS5_IJNS5_IJNS5_IJNSA_ILi16EEESC_EEEiEEENS5_IJNS5_IJNSA_ILi0EEESD_EEENSA_ILi512EEEEEENS5_IJSW_iEEEEEEEEEEESL_S13_NS4_8TiledMMAINS4_8MMA_AtomIJNS4_27SM100_MMA_MXF8F6F4_2x1SM_SSISJ_SJ_fSK_Li256ELi64ELNS4_4UMMA5MajorE0ELS18_0ELNS17_7ScaleInE0ELS19_0EEEEEENSN_INS5_IJSD_SD_SD_EEENS5_IJSW_SW_SW_EEEEENS5_IJNS4_10UnderscoreES1F_S1F_EEEEENS5_IJNS4_28SM100_TMA_2SM_LOAD_MULTICASTES1I_EEENS5_IJNS4_14ComposedLayoutINS4_7SwizzleILi3ELi4ELi3EEENS4_18smem_ptr_flag_bitsILi8EEENSN_INS5_IJNSA_ILi8EEENSA_ILi128EEEEEENS5_IJS1Q_SD_EEEEEEENSN_INS5_IJNS5_IJNS5_IJSP_SD_EEENS5_IJSO_SD_EEEEEESD_NS5_IJSC_SB_EEEEEENS5_IJNS5_IJNS5_IJSU_SY_EEESX_EEESW_NS5_IJSD_SY_EEEEEEEEEEEvNS4_8identityENS5_IJNS4_18SM100_TMA_2SM_LOADES1I_EEES25_vS26_EENS_8epilogue10collective18CollectiveEpilogueINS2A_23Sm100TmaWarpSpecializedILi3ELi2ELi32ELb1ELb0EEEJNS5_IJS1Q_SH_SG_EEENS5_IJNSN_IS1Q_SD_EENSN_ISO_SD_EEEEENS_10bfloat16_tESM_S2J_SM_NS2A_6fusion15FusionCallbacksIS2E_NS2K_17LinearCombinationIS2J_fS2J_fLNS_15FloatRoundStyleE2EEES2F_S2I_JEEENS4_5SM1004TMEM4LOAD26SM100_TMEM_LOAD_32dp32b32xENS4_13SM90_TMA_LOADENS1K_INS1L_ILi2ELi4ELi3EEENS1N_ILi16EEENSN_INS5_IJS1P_SO_EEES1W_EEEENS4_39AutoVectorizingCopyWithAssumedAlignmentILi128EEENS4_14SM90_TMA_STOREES2Z_S31_S31_EEEvvEEEEvNT_6ParamsE) ;  /* 0xffffff5c02c07950 */ /* 0x000fea0003c3ffff */
.L_x_174:
[----:B------:R-:W-:-:S00]  /*a100*/  BRA `(.L_x_174) ;  /* 0xfffffffc00fc7947 */ /* 0x000fc0000383ffff */
[----:B------:R-:W-:-:S00]  /*a110*/  NOP ;  /* 0x0000000000007918 */ /* 0x000fc00000000000 */
        /* <DEDUP_REMOVED lines=14> */
.L_x_175:


//--------------------- .nv.global.init           --------------------------
	.section	.nv.global.init,"aw",@progbits
.nv.global.init:
	.type		$str$27,@object
	.size		$str$27,($str$28 - $str$27)
$str$27:
        /*0000*/ 	.byte	0x28, 0x61, 0x64, 0x64, 0x72, 0x65, 0x73, 0x73, 0x20, 0x26, 0x20, 0x6d, 0x61, 0x73, 0x6b, 0x29
        /*0010*/ 	.byte	0x20, 0x3d, 0x3d, 0x20, 0x30, 0x00
	.type		$str$28,@object
	.size		$str$28,($str$26 - $str$28)
$str$28:
        /*0016*/ 	.byte	0x2f, 0x74, 0x6d, 0x70, 0x2f, 0x63, 0x75, 0x74, 0x6c, 0x61, 0x73, 0x73, 0x5f, 0x73, 0x77, 0x65
        /*0026*/ 	.byte	0x65, 0x70, 0x5f, 0x73, 0x72, 0x63, 0x2f, 0x69, 0x6e, 0x63, 0x6c, 0x75, 0x64, 0x65, 0x2f, 0x63
        /*0036*/ 	.byte	0x75, 0x74, 0x65, 0x2f, 0x70, 0x6f, 0x69, 0x6e, 0x74, 0x65, 0x72, 0x5f, 0x66, 0x6c, 0x61, 0x67
        /*0046*/ 	.byte	0x67, 0x65, 0x64, 0x2e, 0x68, 0x70, 0x70, 0x00
	.type		$str$26,@object
	.size		$str$26,($str$25 - $str$26)
$str$26:
        /*004e*/ 	.byte	0x2f, 0x74, 0x6d, 0x70, 0x2f, 0x63, 0x75, 0x74, 0x6c, 0x61, 0x73, 0x73, 0x5f, 0x73, 0x77, 0x65
        /*005e*/ 	.byte	0x65, 0x70, 0x5f, 0x73, 0x72, 0x63, 0x2f, 0x69, 0x6e, 0x63, 0x6c, 0x75, 0x64, 0x65, 0x2f, 0x63
        /*006e*/ 	.byte	0x75, 0x74, 0x65, 0x2f, 0x61, 0x74, 0x6f, 0x6d, 0x2f, 0x63, 0x6f, 0x70, 0x79, 0x5f, 0x74, 0x72
        /*007e*/ 	.byte	0x61, 0x69, 0x74, 0x73, 0x5f, 0x73, 0x6d, 0x31, 0x30, 0x30, 0x2e, 0x68, 0x70, 0x70, 0x00
	.type		$str$25,@object
	.size		$str$25,(__unnamed_1 - $str$25)
$str$25:
        /*008d*/ 	.byte	0x28, 0x28, 0x75, 0x69, 0x6e, 0x74, 0x33, 0x32, 0x5f, 0x74, 0x28, 0x74, 0x68, 0x72, 0x65, 0x61
        /*009d*/ 	.byte	0x64, 0x49, 0x64, 0x78, 0x2e, 0x78, 0x29, 0x20, 0x2f, 0x20, 0x33, 0x32, 0x29, 0x20, 0x25, 0x20
        /*00ad*/ 	.byte	0x34, 0x29, 0x20, 0x3d, 0x3d, 0x20, 0x28, 0x28, 0x28, 0x74, 0x6d, 0x65, 0x6d, 0x5f, 0x61, 0x64
        /*00bd*/ 	.byte	0x64, 0x72, 0x20, 0x3e, 0x3e, 0x20, 0x31, 0x36, 0x29, 0x20, 0x2f, 0x20, 0x33, 0x32, 0x29, 0x20
        /*00cd*/ 	.byte	0x25, 0x20, 0x34, 0x29, 0x00
	.type		__unnamed_1,@object
	.size		__unnamed_1,(__unnamed_2 - __unnamed_1)
__unnamed_1:
        /*00d2*/ 	.byte	0x61, 0x75, 0x74, 0x6f, 0x20, 0x63, 0x75, 0x74, 0x65, 0x3a, 0x3a, 0x61, 0x73, 0x5f, 0x70, 0x6f
        /* <DEDUP_REMOVED lines=24> */
        /*0262*/ 	.byte	0x34, 0x30, 0x39, 0x36, 0x3e, 0x3e, 0x3e, 0x3e, 0x5d, 0x00
	.type		__unnamed_2,@object
	.size		__unnamed_2,(.L_2 - __unnamed_2)
__unnamed_2:
        /* <DEDUP_REMOVED lines=42> */
        /*050c*/ 	.byte	0x3e, 0x3e, 0x5d, 0x00
.L_2:


//--------------------- .nv.shared._ZN7cutlass13device_kernelINS_4gemm6kernel13GemmUniversalIN4cute5tupleIJiiiiEEENS1_10collective13CollectiveMmaINS1_46MainloopSm100TmaUmmaWarpSpecializedBlockScaledILi4ELi2ELi2ENS5_IJNS4_1CILi2EEENSA_ILi4EEENSA_ILi1EEEEEEEENS5_IJNSA_ILi256EEENSA_ILi64EEESG_EEENS5_IJNS_12float_e4m3_tENS_13float_ue8m0_tEEEENS5_IJNS5_IJlSD_lEEENS4_6LayoutINS5_IJNS5_IJNS5_IJNSA_ILi32EEESC_EEEiEEESQ_NS5_IJSD_iEEEEEENS5_IJNS5_IJNS5_IJNSA_ILi16EEESC_EEEiEEENS5_IJNS5_IJNSA_ILi0EEESD_EEENSA_ILi512EEEEEENS5_IJSW_iEEEEEEEEEEESL_S13_NS4_8TiledMMAINS4_8MMA_AtomIJNS4_27SM100_MMA_MXF8F6F4_2x1SM_SSISJ_SJ_fSK_Li256ELi64ELNS4_4UMMA5MajorE0ELS18_0ELNS17_7ScaleInE0ELS19_0EEEEEENSN_INS5_IJSD_SD_SD_EEENS5_IJSW_SW_SW_EEEEENS5_IJNS4_10UnderscoreES1F_S1F_EEEEENS5_IJNS4_28SM100_TMA_2SM_LOAD_MULTICASTES1I_EEENS5_IJNS4_14ComposedLayoutINS4_7SwizzleILi3ELi4ELi3EEENS4_18smem_ptr_flag_bitsILi8EEENSN_INS5_IJNSA_ILi8EEENSA_ILi128EEEEEENS5_IJS1Q_SD_EEEEEEENSN_INS5_IJNS5_IJNS5_IJSP_SD_EEENS5_IJSO_SD_EEEEEESD_NS5_IJSC_SB_EEEEEENS5_IJNS5_IJNS5_IJSU_SY_EEESX_EEESW_NS5_IJSD_SY_EEEEEEEEEEEvNS4_8identityENS5_IJNS4_18SM100_TMA_2SM_LOADES1I_EEES25_vS26_EENS_8epilogue10collective18CollectiveEpilogueINS2A_23Sm100TmaWarpSpecializedILi3ELi2ELi32ELb1ELb0EEEJNS5_IJS1Q_SH_SG_EEENS5_IJNSN_IS1Q_SD_EENSN_ISO_SD_EEEEENS_10bfloat16_tESM_S2J_SM_NS2A_6fusion15FusionCallbacksIS2E_NS2K_17LinearCombinationIS2J_fS2J_fLNS_15FloatRoundStyleE2EEES2F_S2I_JEEENS4_5SM1004TMEM4LOAD26SM100_TMEM_LOAD_32dp32b32xENS4_13SM90_TMA_LOADENS1K_INS1L_ILi2ELi4ELi3EEENS1N_ILi16EEENSN_INS5_IJS1P_SO_EEES1W_EEEENS4_39AutoVectorizingCopyWithAssumedAlignmentILi128EEENS4_14SM90_TMA_STOREES2Z_S31_S31_EEEvvEEEEvNT_6ParamsE --------------------------
	.section	.nv.shared._ZN7cutlass13device_kernelINS_4gemm6kernel13GemmUniversalIN4cute5tupleIJiiiiEEENS1_10collective13CollectiveMmaINS1_46MainloopSm100TmaUmmaWarpSpecializedBlockScaledILi4ELi2ELi2ENS5_IJNS4_1CILi2EEENSA_ILi4EEENSA_ILi1EEEEEEEENS5_IJNSA_ILi256EEENSA_ILi64EEESG_EEENS5_IJNS_12float_e4m3_tENS_13float_ue8m0_tEEEENS5_IJNS5_IJlSD_lEEENS4_6LayoutINS5_IJNS5_IJNS5_IJNSA_ILi32EEESC_EEEiEEESQ_NS5_IJSD_iEEEEEENS5_IJNS5_IJNS5_IJNSA_ILi16EEESC_EEEiEEENS5_IJNS5_IJNSA_ILi0EEESD_EEENSA_ILi512EEEEEENS5_IJSW_iEEEEEEEEEEESL_S13_NS4_8TiledMMAINS4_8MMA_AtomIJNS4_27SM100_MMA_MXF8F6F4_2x1SM_SSISJ_SJ_fSK_Li256ELi64ELNS4_4UMMA5MajorE0ELS18_0ELNS17_7ScaleInE0ELS19_0EEEEEENSN_INS5_IJSD_SD_SD_EEENS5_IJSW_SW_SW_EEEEENS5_IJNS4_10UnderscoreES1F_S1F_EEEEENS5_IJNS4_28SM100_TMA_2SM_LOAD_MULTICASTES1I_EEENS5_IJNS4_14ComposedLayoutINS4_7SwizzleILi3ELi4ELi3EEENS4_18smem_ptr_flag_bitsILi8EEENSN_INS5_IJNSA_ILi8EEENSA_ILi128EEEEEENS5_IJS1Q_SD_EEEEEEENSN_INS5_IJNS5_IJNS5_IJSP_SD_EEENS5_IJSO_SD_EEEEEESD_NS5_IJSC_SB_EEEEEENS5_IJNS5_IJNS5_IJSU_SY_EEESX_EEESW_NS5_IJSD_SY_EEEEEEEEEEEvNS4_8identityENS5_IJNS4_18SM100_TMA_2SM_LOADES1I_EEES25_vS26_EENS_8epilogue10collective18CollectiveEpilogueINS2A_23Sm100TmaWarpSpecializedILi3ELi2ELi32ELb1ELb0EEEJNS5_IJS1Q_SH_SG_EEENS5_IJNSN_IS1Q_SD_EENSN_ISO_SD_EEEEENS_10bfloat16_tESM_S2J_SM_NS2A_6fusion15FusionCallbacksIS2E_NS2K_17LinearCombinationIS2J_fS2J_fLNS_15FloatRoundStyleE2EEES2F_S2I_JEEENS4_5SM1004TMEM4LOAD26SM100_TMEM_LOAD_32dp32b32xENS4_13SM90_TMA_LOADENS1K_INS1L_ILi2ELi4ELi3EEENS1N_ILi16EEENSN_INS5_IJS1P_SO_EEES1W_EEEENS4_39AutoVectorizingCopyWithAssumedAlignmentILi128EEENS4_14SM90_TMA_STOREES2Z_S31_S31_EEEvvEEEEvNT_6ParamsE,"aw",@nobits
	.sectionflags	@""
	.align	16
	.zero		1024


//--------------------- .nv.shared.reserved.0     --------------------------
	.section	.nv.shared.reserved.0,"aw",@nobits
	.weak		__nv_reservedSMEM_offset_0_alias
	.size		__nv_reservedSMEM_offset_0_alias, 0, 64
	.other		__nv_reservedSMEM_offset_0_alias,@"STO_CUDA_RESERVED_SHARED STV_DEFAULT"
__nv_reservedSMEM_offset_0_alias:
	.zero		0
.nv.shared.reserved.0:
	.zero		64
	.weak		__nv_reservedSMEM_tcgen05_partition
	.type		__nv_reservedSMEM_tcgen05_partition,@object
	.size		__nv_reservedSMEM_tcgen05_partition,(.L_0 - __nv_reservedSMEM_tcgen05_partition)
__nv_reservedSMEM_tcgen05_partition:
	.zero		32
.L_0:


//--------------------- .nv.global                --------------------------
	.section	.nv.global,"aw",@nobits
.nv.global:
	.type		_ZN40_INTERNAL_0bbe6409_4_k_cu_6bd69e9d_350854cute1_E,@object
	.size		_ZN40_INTERNAL_0bbe6409_4_k_cu_6bd69e9d_350854cute1_E,(_ZN40_INTERNAL_0bbe6409_4_k_cu_6bd69e9d_350854cuda3std3__45__cpo6cbeginE - _ZN40_INTERNAL_0bbe6409_4_k_cu_6bd69e9d_350854cute1_E)
_ZN40_INTERNAL_0bbe6409_4_k_cu_6bd69e9d_350854cute1_E:
	.zero		1
	.type		_ZN40_INTERNAL_0bbe6409_4_k_cu_6bd69e9d_350854cuda3std3__45__cpo6cbeginE,@object
	.size		_ZN40_INTERNAL_0bbe6409_4_k_cu_6bd69e9d_350854cuda3std3__45__cpo6cbeginE,(_ZN40_INTERNAL_0bbe6409_4_k_cu_6bd69e9d_350854cuda3std3__48in_placeE - _ZN40_INTERNAL_0bbe6409_4_k_cu_6bd69e9d_350854cuda3std3__45__cpo6cbeginE)
_ZN40_INTERNAL_0bbe6409_4_k_cu_6bd69e9d_350854cuda3std3__45__cpo6cbeginE:
	.zero		1
	.type		_ZN40_INTERNAL_0bbe6409_4_k_cu_6bd69e9d_350854cuda3std3__48in_placeE,@object
	.size		_ZN40_INTERNAL_0bbe6409_4_k_cu_6bd69e9d_350854cuda3std3__48in_placeE,(_ZN40_INTERNAL_0bbe6409_4_k_cu_6bd69e9d_350854cuda3std6ranges3__45__cpo9iter_moveE - _ZN40_INTERNAL_0bbe6409_4_k_cu_6bd69e9d_350854cuda3std3__48in_placeE)
_ZN40_INTERNAL_0bbe6409_4_k_cu_6bd69e9d_350854cuda3std3__48in_placeE:
	.zero		1
	.type		_ZN40_INTERNAL_0bbe6409_4_k_cu_6bd69e9d_350854cuda3std6ranges3__45__cpo9iter_moveE,@object
	.size		_ZN40_INTERNAL_0bbe6409_4_k_cu_6bd69e9d_350854cuda3std6ranges3__45__cpo9iter_moveE,(_ZN40_INTERNAL_0bbe6409_4_k_cu_6bd69e9d_350854cuda3std3__45__cpo5beginE - _ZN40_INTERNAL_0bbe6409_4_k_cu_6bd69e9d_350854cuda3std6ranges3__45__cpo9iter_moveE)
_ZN40_INTERNAL_0bbe6409_4_k_cu_6bd69e9d_350854cuda3std6ranges3__45__cpo9iter_moveE:
	.zero		1
	.type		_ZN40_INTERNAL_0bbe6409_4_k_cu_6bd69e9d_350854cuda3std3__45__cpo5beginE,@object
	.size		_ZN40_INTERNAL_0bbe6409_4_k_cu_6bd69e9d_350854cuda3std3__45__cpo5beginE,(_ZN40_INTERNAL_0bbe6409_4_k_cu_6bd69e9d_350854cuda3std3__442_GLOBAL__N__0bbe6409_4_k_cu_6bd69e9d_350856ignoreE - _ZN40_INTERNAL_0bbe6409_4_k_cu_6bd69e9d_350854cuda3std3__45__cpo5beginE)
_ZN40_INTERNAL_0bbe6409_4_k_cu_6bd69e9d_350854cuda3std3__45__cpo5beginE:
	.zero		1
	.type		_ZN40_INTERNAL_0bbe6409_4_k_cu_6bd69e9d_350854cuda3std3__442_GLOBAL__N__0bbe6409_4_k_cu_6bd69e9d_350856ignoreE,@object
	.size		_ZN40_INTERNAL_0bbe6409_4_k_cu_6bd69e9d_350854cuda3std3__442_GLOBAL__N__0bbe6409_4_k_cu_6bd69e9d_350856ignoreE,(_ZN40_INTERNAL_0bbe6409_4_k_cu_6bd69e9d_350854cute7productE - _ZN40_INTERNAL_0bbe6409_4_k_cu_6bd69e9d_350854cuda3std3__442_GLOBAL__N__0bbe6409_4_k_cu_6bd69e9d_350856ignoreE)
_ZN40_INTERNAL_0bbe6409_4_k_cu_6bd69e9d_350854cuda3std3__442_GLOBAL__N__0bbe6409_4_k_cu_6bd69e9d_350856ignoreE:
	.zero		1
	.type		_ZN40_INTERNAL_0bbe6409_4_k_cu_6bd69e9d_350854cute7productE,@object
	.size		_ZN40_INTERNAL_0bbe6409_4_k_cu_6bd69e9d_350854cute7productE,(_ZN40_INTERNAL_0bbe6409_4_k_cu_6bd69e9d_350854cuda3std3__45__cpo3endE - _ZN40_INTERNAL_0bbe6409_4_k_cu_6bd69e9d_350854cute7productE)
_ZN40_INTERNAL_0bbe6409_4_k_cu_6bd69e9d_350854cute7productE:
	.zero		1
	.type		_ZN40_INTERNAL_0bbe6409_4_k_cu_6bd69e9d_350854cuda3std3__45__cpo3endE,@object
	.size		_ZN40_INTERNAL_0bbe6409_4_k_cu_6bd69e9d_350854cuda3std3__45__cpo3endE,(_ZN40_INTERNAL_0bbe6409_4_k_cu_6bd69e9d_350854cuda3std3__419piecewise_constructE - _ZN40_INTERNAL_0bbe6409_4_k_cu_6bd69e9d_350854cuda3std3__45__cpo3endE)
_ZN40_INTERNAL_0bbe6409_4_k_cu_6bd69e9d_350854cuda3std3__45__cpo3endE:
	.zero		1
	.type		_ZN40_INTERNAL_0bbe6409_4_k_cu_6bd69e9d_350854cuda3std3__419piecewise_constructE,@object
	.size		_ZN40_INTERNAL_0bbe6409_4_k_cu_6bd69e9d_350854cuda3std3__419piecewise_constructE,(_ZN40_INTERNAL_0bbe6409_4_k_cu_6bd69e9d_350854cuda3std3__45__cpo4cendE - _ZN40_INTERNAL_0bbe6409_4_k_cu_6bd69e9d_350854cuda3std3__419piecewise_constructE)
_ZN40_INTERNAL_0bbe6409_4_k_cu_6bd69e9d_350854cuda3std3__419piecewise_constructE:
	.zero		1
	.type		_ZN40_INTERNAL_0bbe6409_4_k_cu_6bd69e9d_350854cuda3std3__45__cpo4cendE,@object
	.size		_ZN40_INTERNAL_0bbe6409_4_k_cu_6bd69e9d_350854cuda3std3__45__cpo4cendE,(_ZN40_INTERNAL_0bbe6409_4_k_cu_6bd69e9d_350854cuda3std6ranges3__45__cpo4swapE - _ZN40_INTERNAL_0bbe6409_4_k_cu_6bd69e9d_350854cuda3std3__45__cpo4cendE)
_ZN40_INTERNAL_0bbe6409_4_k_cu_6bd69e9d_350854cuda3std3__45__cpo4cendE:
	.zero		1
	.type		_ZN40_INTERNAL_0bbe6409_4_k_cu_6bd69e9d_350854cuda3std6ranges3__45__cpo4swapE,@object
	.size		_ZN40_INTERNAL_0bbe6409_4_k_cu_6bd69e9d_350854cuda3std6ranges3__45__cpo4swapE,(.L_10 - _ZN40_INTERNAL_0bbe6409_4_k_cu_6bd69e9d_350854cuda3std6ranges3__45__cpo4swapE)
_ZN40_INTERNAL_0bbe6409_4_k_cu_6bd69e9d_350854cuda3std6ranges3__45__cpo4swapE:
	.zero		1
.L_10:


//--------------------- .nv.constant0._ZN7cutlass13device_kernelINS_4gemm6kernel13GemmUniversalIN4cute5tupleIJiiiiEEENS1_10collective13CollectiveMmaINS1_46MainloopSm100TmaUmmaWarpSpecializedBlockScaledILi4ELi2ELi2ENS5_IJNS4_1CILi2EEENSA_ILi4EEENSA_ILi1EEEEEEEENS5_IJNSA_ILi256EEENSA_ILi64EEESG_EEENS5_IJNS_12float_e4m3_tENS_13float_ue8m0_tEEEENS5_IJNS5_IJlSD_lEEENS4_6LayoutINS5_IJNS5_IJNS5_IJNSA_ILi32EEESC_EEEiEEESQ_NS5_IJSD_iEEEEEENS5_IJNS5_IJNS5_IJNSA_ILi16EEESC_EEEiEEENS5_IJNS5_IJNSA_ILi0EEESD_EEENSA_ILi512EEEEEENS5_IJSW_iEEEEEEEEEEESL_S13_NS4_8TiledMMAINS4_8MMA_AtomIJNS4_27SM100_MMA_MXF8F6F4_2x1SM_SSISJ_SJ_fSK_Li256ELi64ELNS4_4UMMA5MajorE0ELS18_0ELNS17_7ScaleInE0ELS19_0EEEEEENSN_INS5_IJSD_SD_SD_EEENS5_IJSW_SW_SW_EEEEENS5_IJNS4_10UnderscoreES1F_S1F_EEEEENS5_IJNS4_28SM100_TMA_2SM_LOAD_MULTICASTES1I_EEENS5_IJNS4_14ComposedLayoutINS4_7SwizzleILi3ELi4ELi3EEENS4_18smem_ptr_flag_bitsILi8EEENSN_INS5_IJNSA_ILi8EEENSA_ILi128EEEEEENS5_IJS1Q_SD_EEEEEEENSN_INS5_IJNS5_IJNS5_IJSP_SD_EEENS5_IJSO_SD_EEEEEESD_NS5_IJSC_SB_EEEEEENS5_IJNS5_IJNS5_IJSU_SY_EEESX_EEESW_NS5_IJSD_SY_EEEEEEEEEEEvNS4_8identityENS5_IJNS4_18SM100_TMA_2SM_LOADES1I_EEES25_vS26_EENS_8epilogue10collective18CollectiveEpilogueINS2A_23Sm100TmaWarpSpecializedILi3ELi2ELi32ELb1ELb0EEEJNS5_IJS1Q_SH_SG_EEENS5_IJNSN_IS1Q_SD_EENSN_ISO_SD_EEEEENS_10bfloat16_tESM_S2J_SM_NS2A_6fusion15FusionCallbacksIS2E_NS2K_17LinearCombinationIS2J_fS2J_fLNS_15FloatRoundStyleE2EEES2F_S2I_JEEENS4_5SM1004TMEM4LOAD26SM100_TMEM_LOAD_32dp32b32xENS4_13SM90_TMA_LOADENS1K_INS1L_ILi2ELi4ELi3EEENS1N_ILi16EEENSN_INS5_IJS1P_SO_EEES1W_EEEENS4_39AutoVectorizingCopyWithAssumedAlignmentILi128EEENS4_14SM90_TMA_STOREES2Z_S31_S31_EEEvvEEEEvNT_6ParamsE --------------------------
	.section	.nv.constant0._ZN7cutlass13device_kernelINS_4gemm6kernel13GemmUniversalIN4cute5tupleIJiiiiEEENS1_10collective13CollectiveMmaINS1_46MainloopSm100TmaUmmaWarpSpecializedBlockScaledILi4ELi2ELi2ENS5_IJNS4_1CILi2EEENSA_ILi4EEENSA_ILi1EEEEEEEENS5_IJNSA_ILi256EEENSA_ILi64EEESG_EEENS5_IJNS_12float_e4m3_tENS_13float_ue8m0_tEEEENS5_IJNS5_IJlSD_lEEENS4_6LayoutINS5_IJNS5_IJNS5_IJNSA_ILi32EEESC_EEEiEEESQ_NS5_IJSD_iEEEEEENS5_IJNS5_IJNS5_IJNSA_ILi16EEESC_EEEiEEENS5_IJNS5_IJNSA_ILi0EEESD_EEENSA_ILi512EEEEEENS5_IJSW_iEEEEEEEEEEESL_S13_NS4_8TiledMMAINS4_8MMA_AtomIJNS4_27SM100_MMA_MXF8F6F4_2x1SM_SSISJ_SJ_fSK_Li256ELi64ELNS4_4UMMA5MajorE0ELS18_0ELNS17_7ScaleInE0ELS19_0EEEEEENSN_INS5_IJSD_SD_SD_EEENS5_IJSW_SW_SW_EEEEENS5_IJNS4_10UnderscoreES1F_S1F_EEEEENS5_IJNS4_28SM100_TMA_2SM_LOAD_MULTICASTES1I_EEENS5_IJNS4_14ComposedLayoutINS4_7SwizzleILi3ELi4ELi3EEENS4_18smem_ptr_flag_bitsILi8EEENSN_INS5_IJNSA_ILi8EEENSA_ILi128EEEEEENS5_IJS1Q_SD_EEEEEEENSN_INS5_IJNS5_IJNS5_IJSP_SD_EEENS5_IJSO_SD_EEEEEESD_NS5_IJSC_SB_EEEEEENS5_IJNS5_IJNS5_IJSU_SY_EEESX_EEESW_NS5_IJSD_SY_EEEEEEEEEEEvNS4_8identityENS5_IJNS4_18SM100_TMA_2SM_LOADES1I_EEES25_vS26_EENS_8epilogue10collective18CollectiveEpilogueINS2A_23Sm100TmaWarpSpecializedILi3ELi2ELi32ELb1ELb0EEEJNS5_IJS1Q_SH_SG_EEENS5_IJNSN_IS1Q_SD_EENSN_ISO_SD_EEEEENS_10bfloat16_tESM_S2J_SM_NS2A_6fusion15FusionCallbacksIS2E_NS2K_17LinearCombinationIS2J_fS2J_fLNS_15FloatRoundStyleE2EEES2F_S2I_JEEENS4_5SM1004TMEM4LOAD26SM100_TMEM_LOAD_32dp32b32xENS4_13SM90_TMA_LOADENS1K_INS1L_ILi2ELi4ELi3EEENS1N_ILi16EEENSN_INS5_IJS1P_SO_EEES1W_EEEENS4_39AutoVectorizingCopyWithAssumedAlignmentILi128EEENS4_14SM90_TMA_STOREES2Z_S31_S31_EEEvvEEEEvNT_6ParamsE,"a",@progbits
	.sectionflags	@""
	.align	4
.nv.constant0._ZN7cutlass13device_kernelINS_4gemm6kernel13GemmUniversalIN4cute5tupleIJiiiiEEENS1_10collective13CollectiveMmaINS1_46MainloopSm100TmaUmmaWarpSpecializedBlockScaledILi4ELi2ELi2ENS5_IJNS4_1CILi2EEENSA_ILi4EEENSA_ILi1EEEEEEEENS5_IJNSA_ILi256EEENSA_ILi64EEESG_EEENS5_IJNS_12float_e4m3_tENS_13float_ue8m0_tEEEENS5_IJNS5_IJlSD_lEEENS4_6LayoutINS5_IJNS5_IJNS5_IJNSA_ILi32EEESC_EEEiEEESQ_NS5_IJSD_iEEEEEENS5_IJNS5_IJNS5_IJNSA_ILi16EEESC_EEEiEEENS5_IJNS5_IJNSA_ILi0EEESD_EEENSA_ILi512EEEEEENS5_IJSW_iEEEEEEEEEEESL_S13_NS4_8TiledMMAINS4_8MMA_AtomIJNS4_27SM100_MMA_MXF8F6F4_2x1SM_SSISJ_SJ_fSK_Li256ELi64ELNS4_4UMMA5MajorE0ELS18_0ELNS17_7ScaleInE0ELS19_0EEEEEENSN_INS5_IJSD_SD_SD_EEENS5_IJSW_SW_SW_EEEEENS5_IJNS4_10UnderscoreES1F_S1F_EEEEENS5_IJNS4_28SM100_TMA_2SM_LOAD_MULTICASTES1I_EEENS5_IJNS4_14ComposedLayoutINS4_7SwizzleILi3ELi4ELi3EEENS4_18smem_ptr_flag_bitsILi8EEENSN_INS5_IJNSA_ILi8EEENSA_ILi128EEEEEENS5_IJS1Q_SD_EEEEEEENSN_INS5_IJNS5_IJNS5_IJSP_SD_EEENS5_IJSO_SD_EEEEEESD_NS5_IJSC_SB_EEEEEENS5_IJNS5_IJNS5_IJSU_SY_EEESX_EEESW_NS5_IJSD_SY_EEEEEEEEEEEvNS4_8identityENS5_IJNS4_18SM100_TMA_2SM_LOADES1I_EEES25_vS26_EENS_8epilogue10collective18CollectiveEpilogueINS2A_23Sm100TmaWarpSpecializedILi3ELi2ELi32ELb1ELb0EEEJNS5_IJS1Q_SH_SG_EEENS5_IJNSN_IS1Q_SD_EENSN_ISO_SD_EEEEENS_10bfloat16_tESM_S2J_SM_NS2A_6fusion15FusionCallbacksIS2E_NS2K_17LinearCombinationIS2J_fS2J_fLNS_15FloatRoundStyleE2EEES2F_S2I_JEEENS4_5SM1004TMEM4LOAD26SM100_TMEM_LOAD_32dp32b32xENS4_13SM90_TMA_LOADENS1K_INS1L_ILi2ELi4ELi3EEENS1N_ILi16EEENSN_INS5_IJS1P_SO_EEES1W_EEEENS4_39AutoVectorizingCopyWithAssumedAlignmentILi128EEENS4_14SM90_TMA_STOREES2Z_S31_S31_EEEvvEEEEvNT_6ParamsE:
	.zero		3968


//--------------------- SYMBOLS --------------------------

	.type		.nv.reservedSmem.offset0,@object
	.size		.nv.reservedSmem.offset0,0x4
	.type		.nv.reservedSmem.cap,@object
	.size		.nv.reservedSmem.cap,0x4
	.type		__assertfail,@function
